// auto-generated by cutlass_sweep.gemm — config: {"arch": "sm_90", "cluster_m": 1, "cluster_n": 1, "dtype": "bf16", "dtype_b": "bf16", "layout": "nt", "stages": 0, "tile_k": 128, "tile_m": 192, "tile_n": 32}
#include "cutlass/cutlass.h"
#include "cutlass/gemm/collective/collective_builder.hpp"
#include "cutlass/gemm/device/gemm_universal_adapter.h"
#include "cutlass/gemm/kernel/gemm_universal.hpp"
#include "cutlass/epilogue/collective/collective_builder.hpp"

using ElemA = cutlass::bfloat16_t;
using ElemB = cutlass::bfloat16_t;
using ElemCD = cutlass::bfloat16_t;
using Acc  = float;
using TileShape    = cute::Shape<cute::_192, cute::_32, cute::_128>;
using ClusterShape = cute::Shape<cute::_1, cute::_1, cute::_1>;

using CollectiveEpilogue = typename cutlass::epilogue::collective::CollectiveBuilder<
    cutlass::arch::Sm90, cutlass::arch::OpClassTensorOp,
    TileShape, ClusterShape,
    cutlass::epilogue::collective::EpilogueTileAuto,
    Acc, Acc,
    ElemCD, cutlass::layout::RowMajor, 128 / cutlass::sizeof_bits<ElemCD>::value,
    ElemCD, cutlass::layout::RowMajor, 128 / cutlass::sizeof_bits<ElemCD>::value,
    cutlass::epilogue::collective::EpilogueScheduleAuto
  >::CollectiveOp;

using CollectiveMainloop = typename cutlass::gemm::collective::CollectiveBuilder<
    cutlass::arch::Sm90, cutlass::arch::OpClassTensorOp,
    ElemA, cutlass::layout::RowMajor, 128 / cutlass::sizeof_bits<ElemA>::value,
    ElemB, cutlass::layout::ColumnMajor, 128 / cutlass::sizeof_bits<ElemB>::value,
    Acc,
    TileShape, ClusterShape,
    cutlass::gemm::collective::StageCountAutoCarveout<static_cast<int>(sizeof(typename CollectiveEpilogue::SharedStorage))>,
    cutlass::gemm::collective::KernelScheduleAuto
  >::CollectiveOp;

using GemmKernel = cutlass::gemm::kernel::GemmUniversal<
    cute::Shape<int,int,int,int>,
    CollectiveMainloop,
    CollectiveEpilogue
>;
using Gemm = cutlass::gemm::device::GemmUniversalAdapter<GemmKernel>;

// Force the device kernel symbol into the cubin without needing a host main.
auto* _anchor = &cutlass::device_kernel<GemmKernel>;


// ===== COMPILED SASS (sm_90a) =====

	.target	sm_90a

	.elftype	@"ET_EXEC"


//--------------------- .note.nv.tkinfo           --------------------------
	.section	.note.nv.tkinfo,"",@"SHT_NOTE"
	.sectionflags	@"SHF_NOTE_NV_TKINFO"
	.tkinfo
        /*0018*/ 	.word	0x00000002
        /*0030*/ 	.string	""
        /*0030*/ 	.string	"ptxas"
        /*0030*/ 	.string	"Cuda compilation tools, release 13.0, V13.0.88"
        /*0030*/ 	.string	"Build cuda_13.0.r13.0/compiler.36424714_0"
        /*0030*/ 	.string	"-arch sm_90a -m 64 "



//--------------------- .note.nv.cuinfo           --------------------------
	.section	.note.nv.cuinfo,"",@"SHT_NOTE"
	.sectionflags	@"SHF_NOTE_NV_CUINFO"
        /*0018*/ 	.short	0x0002
        /*001a*/ 	.short	0x005a
        /*001c*/ 	.short	0x0082
	.zero		2


//--------------------- .nv.info                  --------------------------
	.section	.nv.info,"",@"SHT_CUDA_INFO"
	.align	4


	//----- nvinfo : EIATTR_REGCOUNT
	.align		4
        /*0000*/ 	.byte	0x04, 0x2f
        /*0002*/ 	.short	(.L_15 - .L_14)
	.align		4
.L_14:
        /*0004*/ 	.word	index@(_ZN7cutlass13device_kernelINS_4gemm6kernel13GemmUniversalIN4cute5tupleIJiiiiEEENS1_10collective13CollectiveMmaINS1_34MainloopSm90TmaGmmaWarpSpecializedILi4ENS5_IJNS4_1CILi1EEESB_SB_EEENS1_35KernelTmaWarpSpecializedCooperativeEEENS5_IJNSA_ILi192EEENSA_ILi32EEENSA_ILi128EEEEEENS_10bfloat16_tENS5_IJlSB_lEEESJ_SK_NS4_8TiledMMAINS4_8MMA_AtomIJNS4_4SM904GMMA27MMA_64x32x16_F32BF16BF16_SSILNSO_5MajorE0ELSQ_0ELNSO_7ScaleInE1ELSR_1EEEEEENS4_6LayoutINS5_IJNSA_ILi2EEESB_SB_EEENS5_IJSB_NSA_ILi0EEESX_EEEEENS5_IJNS4_10UnderscoreES10_S10_EEEEENS4_13SM90_TMA_LOADENS4_14ComposedLayoutINS4_7SwizzleILi3ELi4ELi3EEENS4_18smem_ptr_flag_bitsILi16EEENSU_INS5_IJNSA_ILi8EEENSA_ILi64EEEEEENS5_IJS1A_SB_EEEEEEEvNS4_8identityES13_S1E_vS1F_EENS_8epilogue10collective6detail29Sm90TmaWarpSpecializedAdapterINS1I_15DefaultEpilogueISJ_SK_SK_NS1H_6thread17LinearCombinationISJ_Li1EffLNS1M_9ScaleType4KindE0ELNS_15FloatRoundStyleE2ESJ_EENS1_15EpilogueDefaultEEEEEvvEEEEvNT_6ParamsE)
        /*0008*/ 	.word	0x000000a8


	//----- nvinfo : EIATTR_FRAME_SIZE
	.align		4
.L_15:
        /*000c*/ 	.byte	0x04, 0x11
        /*000e*/ 	.short	(.L_17 - .L_16)
	.align		4
.L_16:
        /*0010*/ 	.word	index@(_ZN7cutlass13device_kernelINS_4gemm6kernel13GemmUniversalIN4cute5tupleIJiiiiEEENS1_10collective13CollectiveMmaINS1_34MainloopSm90TmaGmmaWarpSpecializedILi4ENS5_IJNS4_1CILi1EEESB_SB_EEENS1_35KernelTmaWarpSpecializedCooperativeEEENS5_IJNSA_ILi192EEENSA_ILi32EEENSA_ILi128EEEEEENS_10bfloat16_tENS5_IJlSB_lEEESJ_SK_NS4_8TiledMMAINS4_8MMA_AtomIJNS4_4SM904GMMA27MMA_64x32x16_F32BF16BF16_SSILNSO_5MajorE0ELSQ_0ELNSO_7ScaleInE1ELSR_1EEEEEENS4_6LayoutINS5_IJNSA_ILi2EEESB_SB_EEENS5_IJSB_NSA_ILi0EEESX_EEEEENS5_IJNS4_10UnderscoreES10_S10_EEEEENS4_13SM90_TMA_LOADENS4_14ComposedLayoutINS4_7SwizzleILi3ELi4ELi3EEENS4_18smem_ptr_flag_bitsILi16EEENSU_INS5_IJNSA_ILi8EEENSA_ILi64EEEEEENS5_IJS1A_SB_EEEEEEEvNS4_8identityES13_S1E_vS1F_EENS_8epilogue10collective6detail29Sm90TmaWarpSpecializedAdapterINS1I_15DefaultEpilogueISJ_SK_SK_NS1H_6thread17LinearCombinationISJ_Li1EffLNS1M_9ScaleType4KindE0ELNS_15FloatRoundStyleE2ESJ_EENS1_15EpilogueDefaultEEEEEvvEEEEvNT_6ParamsE)
        /*0014*/ 	.word	0x00000000


	//----- nvinfo : EIATTR_MIN_STACK_SIZE
	.align		4
.L_17:
        /*0018*/ 	.byte	0x04, 0x12
        /*001a*/ 	.short	(.L_19 - .L_18)
	.align		4
.L_18:
        /*001c*/ 	.word	index@(_ZN7cutlass13device_kernelINS_4gemm6kernel13GemmUniversalIN4cute5tupleIJiiiiEEENS1_10collective13CollectiveMmaINS1_34MainloopSm90TmaGmmaWarpSpecializedILi4ENS5_IJNS4_1CILi1EEESB_SB_EEENS1_35KernelTmaWarpSpecializedCooperativeEEENS5_IJNSA_ILi192EEENSA_ILi32EEENSA_ILi128EEEEEENS_10bfloat16_tENS5_IJlSB_lEEESJ_SK_NS4_8TiledMMAINS4_8MMA_AtomIJNS4_4SM904GMMA27MMA_64x32x16_F32BF16BF16_SSILNSO_5MajorE0ELSQ_0ELNSO_7ScaleInE1ELSR_1EEEEEENS4_6LayoutINS5_IJNSA_ILi2EEESB_SB_EEENS5_IJSB_NSA_ILi0EEESX_EEEEENS5_IJNS4_10UnderscoreES10_S10_EEEEENS4_13SM90_TMA_LOADENS4_14ComposedLayoutINS4_7SwizzleILi3ELi4ELi3EEENS4_18smem_ptr_flag_bitsILi16EEENSU_INS5_IJNSA_ILi8EEENSA_ILi64EEEEEENS5_IJS1A_SB_EEEEEEEvNS4_8identityES13_S1E_vS1F_EENS_8epilogue10collective6detail29Sm90TmaWarpSpecializedAdapterINS1I_15DefaultEpilogueISJ_SK_SK_NS1H_6thread17LinearCombinationISJ_Li1EffLNS1M_9ScaleType4KindE0ELNS_15FloatRoundStyleE2ESJ_EENS1_15EpilogueDefaultEEEEEvvEEEEvNT_6ParamsE)
        /*0020*/ 	.word	0x00000000
.L_19:


//--------------------- .nv.compat                --------------------------
	.section	.nv.compat,"",@"SHT_CUDA_COMPAT_INFO"
	.align	4
        /*0000*/ 	.byte	0x02, 0x09, 0x01, 0x00, 0x02, 0x02, 0x04, 0x00, 0x02, 0x05, 0x05, 0x00, 0x03, 0x07, 0x01, 0x01
        /*0010*/ 	.byte	0x02, 0x03, 0x01, 0x00, 0x02, 0x06, 0x01, 0x00, 0x04, 0x0b, 0x08, 0x00, 0x00, 0x00, 0x00, 0x00
        /*0020*/ 	.byte	0x00, 0x00, 0x00, 0x00


//--------------------- .nv.info._ZN7cutlass13device_kernelINS_4gemm6kernel13GemmUniversalIN4cute5tupleIJiiiiEEENS1_10collective13CollectiveMmaINS1_34MainloopSm90TmaGmmaWarpSpecializedILi4ENS5_IJNS4_1CILi1EEESB_SB_EEENS1_35KernelTmaWarpSpecializedCooperativeEEENS5_IJNSA_ILi192EEENSA_ILi32EEENSA_ILi128EEEEEENS_10bfloat16_tENS5_IJlSB_lEEESJ_SK_NS4_8TiledMMAINS4_8MMA_AtomIJNS4_4SM904GMMA27MMA_64x32x16_F32BF16BF16_SSILNSO_5MajorE0ELSQ_0ELNSO_7ScaleInE1ELSR_1EEEEEENS4_6LayoutINS5_IJNSA_ILi2EEESB_SB_EEENS5_IJSB_NSA_ILi0EEESX_EEEEENS5_IJNS4_10UnderscoreES10_S10_EEEEENS4_13SM90_TMA_LOADENS4_14ComposedLayoutINS4_7SwizzleILi3ELi4ELi3EEENS4_18smem_ptr_flag_bitsILi16EEENSU_INS5_IJNSA_ILi8EEENSA_ILi64EEEEEENS5_IJS1A_SB_EEEEEEEvNS4_8identityES13_S1E_vS1F_EENS_8epilogue10collective6detail29Sm90TmaWarpSpecializedAdapterINS1I_15DefaultEpilogueISJ_SK_SK_NS1H_6thread17LinearCombinationISJ_Li1EffLNS1M_9ScaleType4KindE0ELNS_15FloatRoundStyleE2ESJ_EENS1_15EpilogueDefaultEEEEEvvEEEEvNT_6ParamsE --------------------------
	.section	.nv.info._ZN7cutlass13device_kernelINS_4gemm6kernel13GemmUniversalIN4cute5tupleIJiiiiEEENS1_10collective13CollectiveMmaINS1_34MainloopSm90TmaGmmaWarpSpecializedILi4ENS5_IJNS4_1CILi1EEESB_SB_EEENS1_35KernelTmaWarpSpecializedCooperativeEEENS5_IJNSA_ILi192EEENSA_ILi32EEENSA_ILi128EEEEEENS_10bfloat16_tENS5_IJlSB_lEEESJ_SK_NS4_8TiledMMAINS4_8MMA_AtomIJNS4_4SM904GMMA27MMA_64x32x16_F32BF16BF16_SSILNSO_5MajorE0ELSQ_0ELNSO_7ScaleInE1ELSR_1EEEEEENS4_6LayoutINS5_IJNSA_ILi2EEESB_SB_EEENS5_IJSB_NSA_ILi0EEESX_EEEEENS5_IJNS4_10UnderscoreES10_S10_EEEEENS4_13SM90_TMA_LOADENS4_14ComposedLayoutINS4_7SwizzleILi3ELi4ELi3EEENS4_18smem_ptr_flag_bitsILi16EEENSU_INS5_IJNSA_ILi8EEENSA_ILi64EEEEEENS5_IJS1A_SB_EEEEEEEvNS4_8identityES13_S1E_vS1F_EENS_8epilogue10collective6detail29Sm90TmaWarpSpecializedAdapterINS1I_15DefaultEpilogueISJ_SK_SK_NS1H_6thread17LinearCombinationISJ_Li1EffLNS1M_9ScaleType4KindE0ELNS_15FloatRoundStyleE2ESJ_EENS1_15EpilogueDefaultEEEEEvvEEEEvNT_6ParamsE,"",@"SHT_CUDA_INFO"
	.sectionflags	@""
	.align	4


	//----- nvinfo : EIATTR_CUDA_API_VERSION
	.align		4
        /*0000*/ 	.byte	0x04, 0x37
        /*0002*/ 	.short	(.L_21 - .L_20)
.L_20:
        /*0004*/ 	.word	0x00000082


	//----- nvinfo : EIATTR_KPARAM_INFO
	.align		4
.L_21:
        /*0008*/ 	.byte	0x04, 0x17
        /*000a*/ 	.short	(.L_23 - .L_22)
.L_22:
        /*000c*/ 	.word	0x00000000
        /*0010*/ 	.short	0x0000
        /*0012*/ 	.short	0x0070
        /*0014*/ 	.byte	0x00, 0xf0, 0x01, 0x10


	//----- nvinfo : EIATTR_SPARSE_MMA_MASK
	.align		4
.L_23:
        /*0018*/ 	.byte	0x03, 0x50
        /*001a*/ 	.short	0x0000


	//----- nvinfo : EIATTR_MAXREG_COUNT
	.align		4
        /*001c*/ 	.byte	0x03, 0x1b
        /*001e*/ 	.short	0x00a8


	//----- nvinfo : EIATTR_NUM_BARRIERS
	.align		4
        /*0020*/ 	.byte	0x02, 0x4c
        /*0022*/ 	.byte	0x01
	.zero		1


	//----- nvinfo : EIATTR_EXTERNS
	.align		4
        /*0024*/ 	.byte	0x04, 0x0f
        /*0026*/ 	.short	(.L_25 - .L_24)


	//   ....[0]....
	.align		4
.L_24:
        /*0028*/ 	.word	index@(__assertfail)


	//----- nvinfo : EIATTR_MERCURY_ISA_VERSION
	.align		4
.L_25:
        /*002c*/ 	.byte	0x03, 0x5f
        /*002e*/ 	.short	0x0101


	//----- nvinfo : EIATTR_INT_WARP_WIDE_INSTR_OFFSETS
	.align		4
        /*0030*/ 	.byte	0x04, 0x31
        /*0032*/ 	.short	(.L_27 - .L_26)


	//   ....[0]....
.L_26:
        /*0034*/ 	.word	0x000003b0


	//   ....[1]....
        /*0038*/ 	.word	0x000003e0


	//   ....[2]....
        /*003c*/ 	.word	0x000004c0


	//----- nvinfo : EIATTR_COOP_GROUP_MASK_REGIDS
	.align		4
.L_27:
        /*0040*/ 	.byte	0x04, 0x29
        /*0042*/ 	.short	(.L_29 - .L_28)


	//   ....[0]....
.L_28:
        /*0044*/ 	.word	0xffffffff


	//   ....[1]....
        /*0048*/ 	.word	0xffffffff


	//   ....[2]....
        /*004c*/ 	.word	0xffffffff


	//   ....[3]....
        /*0050*/ 	.word	0xffffffff


	//   ....[4]....
        /*0054*/ 	.word	0xffffffff


	//----- nvinfo : EIATTR_COOP_GROUP_INSTR_OFFSETS
	.align		4
.L_29:
        /*0058*/ 	.byte	0x04, 0x28
        /*005a*/ 	.short	(.L_31 - .L_30)


	//   ....[0]....
.L_30:
        /*005c*/ 	.word	0x00000060


	//   ....[1]....
        /*0060*/ 	.word	0x00000070


	//   ....[2]....
        /*0064*/ 	.word	0x00000130


	//   ....[3]....
        /*0068*/ 	.word	0x000002c0


	//   ....[4]....
        /*006c*/ 	.word	0x00000f70


	//----- nvinfo : EIATTR_REG_RECONFIG
	.align		4
.L_31:
        /*0070*/ 	.byte	0x01, 0x54
	.zero		2


	//----- nvinfo : EIATTR_SYSCALL_OFFSETS
	.align		4
        /*0074*/ 	.byte	0x04, 0x46
        /*0076*/ 	.short	(.L_33 - .L_32)


	//   ....[0]....
.L_32:
        /*0078*/ 	.word	0x00001130


	//----- nvinfo : EIATTR_MBARRIER_INSTR_OFFSETS
	.align		4
.L_33:
        /*007c*/ 	.byte	0x04, 0x39
        /*007e*/ 	.short	(.L_35 - .L_34)


	//   ....[0]....
.L_34:
        /*0080*/ 	.word	0x00000230
        /*0084*/ 	.word	0x000000ff
        /*0088*/ 	.word	0x00000000
        /*008c*/ 	.short	0x0100
        /*008e*/ 	.byte	0x08
	.zero		1


	//   ....[1]....
        /*0090*/ 	.word	0x00000240
        /*0094*/ 	.word	0x000000ff
        /*0098*/ 	.word	0x00000020
        /*009c*/ 	.short	0x0100
        /*009e*/ 	.byte	0x08
	.zero		1


	//   ....[2]....
        /*00a0*/ 	.word	0x00000250
        /*00a4*/ 	.word	0x000000ff
        /*00a8*/ 	.word	0x00000008
        /*00ac*/ 	.short	0x0100
        /*00ae*/ 	.byte	0x08
	.zero		1


	//   ....[3]....
        /*00b0*/ 	.word	0x00000260
        /*00b4*/ 	.word	0x000000ff
        /*00b8*/ 	.word	0x00000028
        /*00bc*/ 	.short	0x0100
        /*00be*/ 	.byte	0x08
	.zero		1


	//   ....[4]....
        /*00c0*/ 	.word	0x00000270
        /*00c4*/ 	.word	0x000000ff
        /*00c8*/ 	.word	0x00000010
        /*00cc*/ 	.short	0x0100
        /*00ce*/ 	.byte	0x08
	.zero		1


	//   ....[5]....
        /*00d0*/ 	.word	0x00000280
        /*00d4*/ 	.word	0x000000ff
        /*00d8*/ 	.word	0x00000030
        /*00dc*/ 	.short	0x0100
        /*00de*/ 	.byte	0x08
	.zero		1


	//   ....[6]....
        /*00e0*/ 	.word	0x00000290
        /*00e4*/ 	.word	0x000000ff
        /*00e8*/ 	.word	0x00000018
        /*00ec*/ 	.short	0x0100
        /*00ee*/ 	.byte	0x08
	.zero		1


	//   ....[7]....
        /*00f0*/ 	.word	0x000002a0
        /*00f4*/ 	.word	0x000000ff
        /*00f8*/ 	.word	0x00000038
        /*00fc*/ 	.short	0x0100
        /*00fe*/ 	.byte	0x08
	.zero		1


	//   ....[8]....
        /*0100*/ 	.word	0x00000530
        /*0104*/ 	.word	0x000000ff
        /*0108*/ 	.word	0x00000050
        /*010c*/ 	.short	0x0100
        /*010e*/ 	.byte	0x06
	.zero		1


	//   ....[9]....
        /*0110*/ 	.word	0x00000590
        /*0114*/ 	.word	0x000000ff
        /*0118*/ 	.word	0x00000058
        /*011c*/ 	.short	0x0100
        /*011e*/ 	.byte	0x06
	.zero		1


	//   ....[10]....
        /*0120*/ 	.word	0x000011b0
        /*0124*/ 	.word	0x00000003
        /*0128*/ 	.word	0x00000000
        /*012c*/ 	.short	0x010a
        /*012e*/ 	.byte	0x3f
	.zero		1


	//   ....[11]....
        /*0130*/ 	.word	0x000011f0
        /*0134*/ 	.word	0x00000003
        /*0138*/ 	.word	0x00000000
        /*013c*/ 	.short	0x010a
        /*013e*/ 	.byte	0x3f
	.zero		1


	//   ....[12]....
        /*0140*/ 	.word	0x00001a60
        /*0144*/ 	.word	0x000000ff
        /*0148*/ 	.word	0x00000000
        /*014c*/ 	.short	0x010a
        /*014e*/ 	.byte	0x09
	.zero		1


	//   ....[13]....
        /*0150*/ 	.word	0x00001aa0
        /*0154*/ 	.word	0x000000ff
        /*0158*/ 	.word	0x00000000
        /*015c*/ 	.short	0x010a
        /*015e*/ 	.byte	0x09
	.zero		1


	//   ....[14]....
        /*0160*/ 	.word	0x000021c0
        /*0164*/ 	.word	0x000000ff
        /*0168*/ 	.word	0x00000000
        /*016c*/ 	.short	0x0101
        /*016e*/ 	.byte	0x08
	.zero		1


	//   ....[15]....
        /*0170*/ 	.word	0x000023a0
        /*0174*/ 	.word	0x000000ff
        /*0178*/ 	.word	0x00000000
        /*017c*/ 	.short	0x0101
        /*017e*/ 	.byte	0x04
	.zero		1


	//   ....[16]....
        /*0180*/ 	.word	0x00005cc0
        /*0184*/ 	.word	0x0000000c
        /*0188*/ 	.word	0x00000020
        /*018c*/ 	.short	0x010a
        /*018e*/ 	.byte	0x3f
	.zero		1


	//   ....[17]....
        /*0190*/ 	.word	0x00006140
        /*0194*/ 	.word	0x00000005
        /*0198*/ 	.word	0x00000058
        /*019c*/ 	.short	0x0101
        /*019e*/ 	.byte	0x3f
	.zero		1


	//   ....[18]....
        /*01a0*/ 	.word	0x00006840
        /*01a4*/ 	.word	0x00000007
        /*01a8*/ 	.word	0x00000000
        /*01ac*/ 	.short	0x010a
        /*01ae*/ 	.byte	0x3f
	.zero		1


	//   ....[19]....
        /*01b0*/ 	.word	0x000068c0
        /*01b4*/ 	.word	0x00000006
        /*01b8*/ 	.word	0x00000000
        /*01bc*/ 	.short	0x010a
        /*01be*/ 	.byte	0x3f
	.zero		1


	//   ....[20]....
        /*01c0*/ 	.word	0x00006950
        /*01c4*/ 	.word	0x00000007
        /*01c8*/ 	.word	0x00000000
        /*01cc*/ 	.short	0x010a
        /*01ce*/ 	.byte	0x3f
	.zero		1


	//   ....[21]....
        /*01d0*/ 	.word	0x000069e0
        /*01d4*/ 	.word	0x00000005
        /*01d8*/ 	.word	0x00000000
        /*01dc*/ 	.short	0x010a
        /*01de*/ 	.byte	0x3f
	.zero		1


	//   ....[22]....
        /*01e0*/ 	.word	0x00006a40
        /*01e4*/ 	.word	0x00000003
        /*01e8*/ 	.word	0x00000000
        /*01ec*/ 	.short	0x010a
        /*01ee*/ 	.byte	0x3f
	.zero		1


	//   ....[23]....
        /*01f0*/ 	.word	0x00006aa0
        /*01f4*/ 	.word	0x00000004
        /*01f8*/ 	.word	0x00000000
        /*01fc*/ 	.short	0x010a
        /*01fe*/ 	.byte	0x3f
	.zero		1


	//   ....[24]....
        /*0200*/ 	.word	0x00006b70
        /*0204*/ 	.word	0x0000000c
        /*0208*/ 	.word	0x00000020
        /*020c*/ 	.short	0x010a
        /*020e*/ 	.byte	0x3f
	.zero		1


	//   ....[25]....
        /*0210*/ 	.word	0x00006c40
        /*0214*/ 	.word	0x00000007
        /*0218*/ 	.word	0x00000000
        /*021c*/ 	.short	0x010a
        /*021e*/ 	.byte	0x3f
	.zero		1


	//   ....[26]....
        /*0220*/ 	.word	0x00006c90
        /*0224*/ 	.word	0x00000006
        /*0228*/ 	.word	0x00000000
        /*022c*/ 	.short	0x010a
        /*022e*/ 	.byte	0x3f
	.zero		1


	//   ....[27]....
        /*0230*/ 	.word	0x00006ce0
        /*0234*/ 	.word	0x00000007
        /*0238*/ 	.word	0x00000000
        /*023c*/ 	.short	0x010a
        /*023e*/ 	.byte	0x3f
	.zero		1


	//----- nvinfo : EIATTR_NUM_MBARRIERS
	.align		4
.L_35:
        /*0240*/ 	.byte	0x03, 0x38
        /*0242*/ 	.short	0x000a


	//----- nvinfo : EIATTR_EXIT_INSTR_OFFSETS
	.align		4
        /*0244*/ 	.byte	0x04, 0x1c
        /*0246*/ 	.short	(.L_37 - .L_36)


	//   ....[0]....
.L_36:
        /*0248*/ 	.word	0x000005e0


	//   ....[1]....
        /*024c*/ 	.word	0x00000ea0


	//   ....[2]....
        /*0250*/ 	.word	0x00005330


	//   ....[3]....
        /*0254*/ 	.word	0x00005960


	//   ....[4]....
        /*0258*/ 	.word	0x00006a30


	//----- nvinfo : EIATTR_MAX_THREADS
	.align		4
.L_37:
        /*025c*/ 	.byte	0x04, 0x05
        /*025e*/ 	.short	(.L_39 - .L_38)
.L_38:
        /*0260*/ 	.word	0x00000180
        /*0264*/ 	.word	0x00000001
        /*0268*/ 	.word	0x00000001


	//----- nvinfo : EIATTR_CRS_STACK_SIZE
	.align		4
.L_39:
        /*026c*/ 	.byte	0x04, 0x1e
        /*026e*/ 	.short	(.L_41 - .L_40)
.L_40:
        /*0270*/ 	.word	0x00000000


	//----- nvinfo : EIATTR_CBANK_PARAM_SIZE
	.align		4
.L_41:
        /*0274*/ 	.byte	0x03, 0x19
        /*0276*/ 	.short	0x0470


	//----- nvinfo : EIATTR_PARAM_CBANK
	.align		4
        /*0278*/ 	.byte	0x04, 0x0a
        /*027a*/ 	.short	(.L_43 - .L_42)
	.align		4
.L_42:
        /*027c*/ 	.word	index@(.nv.constant0._ZN7cutlass13device_kernelINS_4gemm6kernel13GemmUniversalIN4cute5tupleIJiiiiEEENS1_10collective13CollectiveMmaINS1_34MainloopSm90TmaGmmaWarpSpecializedILi4ENS5_IJNS4_1CILi1EEESB_SB_EEENS1_35KernelTmaWarpSpecializedCooperativeEEENS5_IJNSA_ILi192EEENSA_ILi32EEENSA_ILi128EEEEEENS_10bfloat16_tENS5_IJlSB_lEEESJ_SK_NS4_8TiledMMAINS4_8MMA_AtomIJNS4_4SM904GMMA27MMA_64x32x16_F32BF16BF16_SSILNSO_5MajorE0ELSQ_0ELNSO_7ScaleInE1ELSR_1EEEEEENS4_6LayoutINS5_IJNSA_ILi2EEESB_SB_EEENS5_IJSB_NSA_ILi0EEESX_EEEEENS5_IJNS4_10UnderscoreES10_S10_EEEEENS4_13SM90_TMA_LOADENS4_14ComposedLayoutINS4_7SwizzleILi3ELi4ELi3EEENS4_18smem_ptr_flag_bitsILi16EEENSU_INS5_IJNSA_ILi8EEENSA_ILi64EEEEEENS5_IJS1A_SB_EEEEEEEvNS4_8identityES13_S1E_vS1F_EENS_8epilogue10collective6detail29Sm90TmaWarpSpecializedAdapterINS1I_15DefaultEpilogueISJ_SK_SK_NS1H_6thread17LinearCombinationISJ_Li1EffLNS1M_9ScaleType4KindE0ELNS_15FloatRoundStyleE2ESJ_EENS1_15EpilogueDefaultEEEEEvvEEEEvNT_6ParamsE)
        /*0280*/ 	.short	0x0210
        /*0282*/ 	.short	0x0470


	//----- nvinfo : EIATTR_SW_WAR
	.align		4
.L_43:
        /*0284*/ 	.byte	0x04, 0x36
        /*0286*/ 	.short	(.L_45 - .L_44)
.L_44:
        /*0288*/ 	.word	0x00000008
.L_45:


//--------------------- .nv.callgraph             --------------------------
	.section	.nv.callgraph,"",@"SHT_CUDA_CALLGRAPH"
	.align	4
	.sectionentsize	8
	.align		4
        /*0000*/ 	.word	0x00000000
	.align		4
        /*0004*/ 	.word	0xffffffff
	.align		4
        /*0008*/ 	.word	index@(_ZN7cutlass13device_kernelINS_4gemm6kernel13GemmUniversalIN4cute5tupleIJiiiiEEENS1_10collective13CollectiveMmaINS1_34MainloopSm90TmaGmmaWarpSpecializedILi4ENS5_IJNS4_1CILi1EEESB_SB_EEENS1_35KernelTmaWarpSpecializedCooperativeEEENS5_IJNSA_ILi192EEENSA_ILi32EEENSA_ILi128EEEEEENS_10bfloat16_tENS5_IJlSB_lEEESJ_SK_NS4_8TiledMMAINS4_8MMA_AtomIJNS4_4SM904GMMA27MMA_64x32x16_F32BF16BF16_SSILNSO_5MajorE0ELSQ_0ELNSO_7ScaleInE1ELSR_1EEEEEENS4_6LayoutINS5_IJNSA_ILi2EEESB_SB_EEENS5_IJSB_NSA_ILi0EEESX_EEEEENS5_IJNS4_10UnderscoreES10_S10_EEEEENS4_13SM90_TMA_LOADENS4_14ComposedLayoutINS4_7SwizzleILi3ELi4ELi3EEENS4_18smem_ptr_flag_bitsILi16EEENSU_INS5_IJNSA_ILi8EEENSA_ILi64EEEEEENS5_IJS1A_SB_EEEEEEEvNS4_8identityES13_S1E_vS1F_EENS_8epilogue10collective6detail29Sm90TmaWarpSpecializedAdapterINS1I_15DefaultEpilogueISJ_SK_SK_NS1H_6thread17LinearCombinationISJ_Li1EffLNS1M_9ScaleType4KindE0ELNS_15FloatRoundStyleE2ESJ_EENS1_15EpilogueDefaultEEEEEvvEEEEvNT_6ParamsE)
	.align		4
        /*000c*/ 	.word	index@(__assertfail)
	.align		4
        /*0010*/ 	.word	0x00000000
	.align		4
        /*0014*/ 	.word	0xfffffffe
	.align		4
        /*0018*/ 	.word	0x00000000
	.align		4
        /*001c*/ 	.word	0xfffffffd
	.align		4
        /*0020*/ 	.word	0x00000000
	.align		4
        /*0024*/ 	.word	0xfffffffc


//--------------------- .nv.constant4             --------------------------
	.section	.nv.constant4,"a",@progbits
	.align	8
	.align		8
.nv.constant4:
        /*0000*/ 	.dword	__assertfail
	.align		8
        /*0008*/ 	.dword	__unnamed_1
	.align		8
        /*0010*/ 	.dword	_ZN40_INTERNAL_a88dc897_4_k_cu_866f2e8b_107564cuda3std3__45__cpo5beginE
	.align		8
        /*0018*/ 	.dword	_ZN40_INTERNAL_a88dc897_4_k_cu_866f2e8b_107564cuda3std3__45__cpo3endE
	.align		8
        /*0020*/ 	.dword	_ZN40_INTERNAL_a88dc897_4_k_cu_866f2e8b_107564cuda3std3__45__cpo6cbeginE
	.align		8
        /*0028*/ 	.dword	_ZN40_INTERNAL_a88dc897_4_k_cu_866f2e8b_107564cuda3std3__45__cpo4cendE
	.align		8
        /*0030*/ 	.dword	_ZN40_INTERNAL_a88dc897_4_k_cu_866f2e8b_107564cuda3std3__442_GLOBAL__N__a88dc897_4_k_cu_866f2e8b_107566ignoreE
	.align		8
        /*0038*/ 	.dword	_ZN40_INTERNAL_a88dc897_4_k_cu_866f2e8b_107564cuda3std3__419piecewise_constructE
	.align		8
        /*0040*/ 	.dword	_ZN40_INTERNAL_a88dc897_4_k_cu_866f2e8b_107564cuda3std3__48in_placeE
	.align		8
        /*0048*/ 	.dword	_ZN40_INTERNAL_a88dc897_4_k_cu_866f2e8b_107564cuda3std6ranges3__45__cpo4swapE
	.align		8
        /*0050*/ 	.dword	_ZN40_INTERNAL_a88dc897_4_k_cu_866f2e8b_107564cuda3std6ranges3__45__cpo9iter_moveE
	.align		8
        /*0058*/ 	.dword	_ZN40_INTERNAL_a88dc897_4_k_cu_866f2e8b_107564cute7productE
	.align		8
        /*0060*/ 	.dword	_ZN40_INTERNAL_a88dc897_4_k_cu_866f2e8b_107564cute1_E
	.align		8
        /*0068*/ 	.dword	$str$22
	.align		8
        /*0070*/ 	.dword	$str$23


//--------------------- .text._ZN7cutlass13device_kernelINS_4gemm6kernel13GemmUniversalIN4cute5tupleIJiiiiEEENS1_10collective13CollectiveMmaINS1_34MainloopSm90TmaGmmaWarpSpecializedILi4ENS5_IJNS4_1CILi1EEESB_SB_EEENS1_35KernelTmaWarpSpecializedCooperativeEEENS5_IJNSA_ILi192EEENSA_ILi32EEENSA_ILi128EEEEEENS_10bfloat16_tENS5_IJlSB_lEEESJ_SK_NS4_8TiledMMAINS4_8MMA_AtomIJNS4_4SM904GMMA27MMA_64x32x16_F32BF16BF16_SSILNSO_5MajorE0ELSQ_0ELNSO_7ScaleInE1ELSR_1EEEEEENS4_6LayoutINS5_IJNSA_ILi2EEESB_SB_EEENS5_IJSB_NSA_ILi0EEESX_EEEEENS5_IJNS4_10UnderscoreES10_S10_EEEEENS4_13SM90_TMA_LOADENS4_14ComposedLayoutINS4_7SwizzleILi3ELi4ELi3EEENS4_18smem_ptr_flag_bitsILi16EEENSU_INS5_IJNSA_ILi8EEENSA_ILi64EEEEEENS5_IJS1A_SB_EEEEEEEvNS4_8identityES13_S1E_vS1F_EENS_8epilogue10collective6detail29Sm90TmaWarpSpecializedAdapterINS1I_15DefaultEpilogueISJ_SK_SK_NS1H_6thread17LinearCombinationISJ_Li1EffLNS1M_9ScaleType4KindE0ELNS_15FloatRoundStyleE2ESJ_EENS1_15EpilogueDefaultEEEEEvvEEEEvNT_6ParamsE --------------------------
	.section	.text._ZN7cutlass13device_kernelINS_4gemm6kernel13GemmUniversalIN4cute5tupleIJiiiiEEENS1_10collective13CollectiveMmaINS1_34MainloopSm90TmaGmmaWarpSpecializedILi4ENS5_IJNS4_1CILi1EEESB_SB_EEENS1_35KernelTmaWarpSpecializedCooperativeEEENS5_IJNSA_ILi192EEENSA_ILi32EEENSA_ILi128EEEEEENS_10bfloat16_tENS5_IJlSB_lEEESJ_SK_NS4_8TiledMMAINS4_8MMA_AtomIJNS4_4SM904GMMA27MMA_64x32x16_F32BF16BF16_SSILNSO_5MajorE0ELSQ_0ELNSO_7ScaleInE1ELSR_1EEEEEENS4_6LayoutINS5_IJNSA_ILi2EEESB_SB_EEENS5_IJSB_NSA_ILi0EEESX_EEEEENS5_IJNS4_10UnderscoreES10_S10_EEEEENS4_13SM90_TMA_LOADENS4_14ComposedLayoutINS4_7SwizzleILi3ELi4ELi3EEENS4_18smem_ptr_flag_bitsILi16EEENSU_INS5_IJNSA_ILi8EEENSA_ILi64EEEEEENS5_IJS1A_SB_EEEEEEEvNS4_8identityES13_S1E_vS1F_EENS_8epilogue10collective6detail29Sm90TmaWarpSpecializedAdapterINS1I_15DefaultEpilogueISJ_SK_SK_NS1H_6thread17LinearCombinationISJ_Li1EffLNS1M_9ScaleType4KindE0ELNS_15FloatRoundStyleE2ESJ_EENS1_15EpilogueDefaultEEEEEvvEEEEvNT_6ParamsE,"ax",@progbits
	.align	128
.text._ZN7cutlass13device_kernelINS_4gemm6kernel13GemmUniversalIN4cute5tupleIJiiiiEEENS1_10collective13CollectiveMmaINS1_34MainloopSm90TmaGmmaWarpSpecializedILi4ENS5_IJNS4_1CILi1EEESB_SB_EEENS1_35KernelTmaWarpSpecializedCooperativeEEENS5_IJNSA_ILi192EEENSA_ILi32EEENSA_ILi128EEEEEENS_10bfloat16_tENS5_IJlSB_lEEESJ_SK_NS4_8TiledMMAINS4_8MMA_AtomIJNS4_4SM904GMMA27MMA_64x32x16_F32BF16BF16_SSILNSO_5MajorE0ELSQ_0ELNSO_7ScaleInE1ELSR_1EEEEEENS4_6LayoutINS5_IJNSA_ILi2EEESB_SB_EEENS5_IJSB_NSA_ILi0EEESX_EEEEENS5_IJNS4_10UnderscoreES10_S10_EEEEENS4_13SM90_TMA_LOADENS4_14ComposedLayoutINS4_7SwizzleILi3ELi4ELi3EEENS4_18smem_ptr_flag_bitsILi16EEENSU_INS5_IJNSA_ILi8EEENSA_ILi64EEEEEENS5_IJS1A_SB_EEEEEEEvNS4_8identityES13_S1E_vS1F_EENS_8epilogue10collective6detail29Sm90TmaWarpSpecializedAdapterINS1I_15DefaultEpilogueISJ_SK_SK_NS1H_6thread17LinearCombinationISJ_Li1EffLNS1M_9ScaleType4KindE0ELNS_15FloatRoundStyleE2ESJ_EENS1_15EpilogueDefaultEEEEEvvEEEEvNT_6ParamsE:
        .type           _ZN7cutlass13device_kernelINS_4gemm6kernel13GemmUniversalIN4cute5tupleIJiiiiEEENS1_10collective13CollectiveMmaINS1_34MainloopSm90TmaGmmaWarpSpecializedILi4ENS5_IJNS4_1CILi1EEESB_SB_EEENS1_35KernelTmaWarpSpecializedCooperativeEEENS5_IJNSA_ILi192EEENSA_ILi32EEENSA_ILi128EEEEEENS_10bfloat16_tENS5_IJlSB_lEEESJ_SK_NS4_8TiledMMAINS4_8MMA_AtomIJNS4_4SM904GMMA27MMA_64x32x16_F32BF16BF16_SSILNSO_5MajorE0ELSQ_0ELNSO_7ScaleInE1ELSR_1EEEEEENS4_6LayoutINS5_IJNSA_ILi2EEESB_SB_EEENS5_IJSB_NSA_ILi0EEESX_EEEEENS5_IJNS4_10UnderscoreES10_S10_EEEEENS4_13SM90_TMA_LOADENS4_14ComposedLayoutINS4_7SwizzleILi3ELi4ELi3EEENS4_18smem_ptr_flag_bitsILi16EEENSU_INS5_IJNSA_ILi8EEENSA_ILi64EEEEEENS5_IJS1A_SB_EEEEEEEvNS4_8identityES13_S1E_vS1F_EENS_8epilogue10collective6detail29Sm90TmaWarpSpecializedAdapterINS1I_15DefaultEpilogueISJ_SK_SK_NS1H_6thread17LinearCombinationISJ_Li1EffLNS1M_9ScaleType4KindE0ELNS_15FloatRoundStyleE2ESJ_EENS1_15EpilogueDefaultEEEEEvvEEEEvNT_6ParamsE,@function
        .size           _ZN7cutlass13device_kernelINS_4gemm6kernel13GemmUniversalIN4cute5tupleIJiiiiEEENS1_10collective13CollectiveMmaINS1_34MainloopSm90TmaGmmaWarpSpecializedILi4ENS5_IJNS4_1CILi1EEESB_SB_EEENS1_35KernelTmaWarpSpecializedCooperativeEEENS5_IJNSA_ILi192EEENSA_ILi32EEENSA_ILi128EEEEEENS_10bfloat16_tENS5_IJlSB_lEEESJ_SK_NS4_8TiledMMAINS4_8MMA_AtomIJNS4_4SM904GMMA27MMA_64x32x16_F32BF16BF16_SSILNSO_5MajorE0ELSQ_0ELNSO_7ScaleInE1ELSR_1EEEEEENS4_6LayoutINS5_IJNSA_ILi2EEESB_SB_EEENS5_IJSB_NSA_ILi0EEESX_EEEEENS5_IJNS4_10UnderscoreES10_S10_EEEEENS4_13SM90_TMA_LOADENS4_14ComposedLayoutINS4_7SwizzleILi3ELi4ELi3EEENS4_18smem_ptr_flag_bitsILi16EEENSU_INS5_IJNSA_ILi8EEENSA_ILi64EEEEEENS5_IJS1A_SB_EEEEEEEvNS4_8identityES13_S1E_vS1F_EENS_8epilogue10collective6detail29Sm90TmaWarpSpecializedAdapterINS1I_15DefaultEpilogueISJ_SK_SK_NS1H_6thread17LinearCombinationISJ_Li1EffLNS1M_9ScaleType4KindE0ELNS_15FloatRoundStyleE2ESJ_EENS1_15EpilogueDefaultEEEEEvvEEEEvNT_6ParamsE,(.L_x_128 - _ZN7cutlass13device_kernelINS_4gemm6kernel13GemmUniversalIN4cute5tupleIJiiiiEEENS1_10collective13CollectiveMmaINS1_34MainloopSm90TmaGmmaWarpSpecializedILi4ENS5_IJNS4_1CILi1EEESB_SB_EEENS1_35KernelTmaWarpSpecializedCooperativeEEENS5_IJNSA_ILi192EEENSA_ILi32EEENSA_ILi128EEEEEENS_10bfloat16_tENS5_IJlSB_lEEESJ_SK_NS4_8TiledMMAINS4_8MMA_AtomIJNS4_4SM904GMMA27MMA_64x32x16_F32BF16BF16_SSILNSO_5MajorE0ELSQ_0ELNSO_7ScaleInE1ELSR_1EEEEEENS4_6LayoutINS5_IJNSA_ILi2EEESB_SB_EEENS5_IJSB_NSA_ILi0EEESX_EEEEENS5_IJNS4_10UnderscoreES10_S10_EEEEENS4_13SM90_TMA_LOADENS4_14ComposedLayoutINS4_7SwizzleILi3ELi4ELi3EEENS4_18smem_ptr_flag_bitsILi16EEENSU_INS5_IJNSA_ILi8EEENSA_ILi64EEEEEENS5_IJS1A_SB_EEEEEEEvNS4_8identityES13_S1E_vS1F_EENS_8epilogue10collective6detail29Sm90TmaWarpSpecializedAdapterINS1I_15DefaultEpilogueISJ_SK_SK_NS1H_6thread17LinearCombinationISJ_Li1EffLNS1M_9ScaleType4KindE0ELNS_15FloatRoundStyleE2ESJ_EENS1_15EpilogueDefaultEEEEEvvEEEEvNT_6ParamsE)
        .other          _ZN7cutlass13device_kernelINS_4gemm6kernel13GemmUniversalIN4cute5tupleIJiiiiEEENS1_10collective13CollectiveMmaINS1_34MainloopSm90TmaGmmaWarpSpecializedILi4ENS5_IJNS4_1CILi1EEESB_SB_EEENS1_35KernelTmaWarpSpecializedCooperativeEEENS5_IJNSA_ILi192EEENSA_ILi32EEENSA_ILi128EEEEEENS_10bfloat16_tENS5_IJlSB_lEEESJ_SK_NS4_8TiledMMAINS4_8MMA_AtomIJNS4_4SM904GMMA27MMA_64x32x16_F32BF16BF16_SSILNSO_5MajorE0ELSQ_0ELNSO_7ScaleInE1ELSR_1EEEEEENS4_6LayoutINS5_IJNSA_ILi2EEESB_SB_EEENS5_IJSB_NSA_ILi0EEESX_EEEEENS5_IJNS4_10UnderscoreES10_S10_EEEEENS4_13SM90_TMA_LOADENS4_14ComposedLayoutINS4_7SwizzleILi3ELi4ELi3EEENS4_18smem_ptr_flag_bitsILi16EEENSU_INS5_IJNSA_ILi8EEENSA_ILi64EEEEEENS5_IJS1A_SB_EEEEEEEvNS4_8identityES13_S1E_vS1F_EENS_8epilogue10collective6detail29Sm90TmaWarpSpecializedAdapterINS1I_15DefaultEpilogueISJ_SK_SK_NS1H_6thread17LinearCombinationISJ_Li1EffLNS1M_9ScaleType4KindE0ELNS_15FloatRoundStyleE2ESJ_EENS1_15EpilogueDefaultEEEEEvvEEEEvNT_6ParamsE,@"STO_CUDA_ENTRY STV_DEFAULT"
_ZN7cutlass13device_kernelINS_4gemm6kernel13GemmUniversalIN4cute5tupleIJiiiiEEENS1_10collective13CollectiveMmaINS1_34MainloopSm90TmaGmmaWarpSpecializedILi4ENS5_IJNS4_1CILi1EEESB_SB_EEENS1_35KernelTmaWarpSpecializedCooperativeEEENS5_IJNSA_ILi192EEENSA_ILi32EEENSA_ILi128EEEEEENS_10bfloat16_tENS5_IJlSB_lEEESJ_SK_NS4_8TiledMMAINS4_8MMA_AtomIJNS4_4SM904GMMA27MMA_64x32x16_F32BF16BF16_SSILNSO_5MajorE0ELSQ_0ELNSO_7ScaleInE1ELSR_1EEEEEENS4_6LayoutINS5_IJNSA_ILi2EEESB_SB_EEENS5_IJSB_NSA_ILi0EEESX_EEEEENS5_IJNS4_10UnderscoreES10_S10_EEEEENS4_13SM90_TMA_LOADENS4_14ComposedLayoutINS4_7SwizzleILi3ELi4ELi3EEENS4_18smem_ptr_flag_bitsILi16EEENSU_INS5_IJNSA_ILi8EEENSA_ILi64EEEEEENS5_IJS1A_SB_EEEEEEEvNS4_8identityES13_S1E_vS1F_EENS_8epilogue10collective6detail29Sm90TmaWarpSpecializedAdapterINS1I_15DefaultEpilogueISJ_SK_SK_NS1H_6thread17LinearCombinationISJ_Li1EffLNS1M_9ScaleType4KindE0ELNS_15FloatRoundStyleE2ESJ_EENS1_15EpilogueDefaultEEEEEvvEEEEvNT_6ParamsE:
[----:B------:R-:W0:Y:S01]  /*0000*/  LDC R1, c[0x0][0x28] ;  /* 0x00000a00ff017b82 */ /* 0x000e220000000800 */
[----:B------:R-:W1:Y:S01]  /*0010*/  S2R R18, SR_TID.X ;  /* 0x0000000000127919 */ /* 0x000e620000002100 */
[----:B------:R-:W-:Y:S01]  /*0020*/  ELECT P0, URZ, PT ;  /* 0x00000000003f782f */ /* 0x000fe20003800000 */
[----:B------:R-:W-:Y:S01]  /*0030*/  BSSY B0, `(.L_x_0) ;  /* 0x000000f000007945 */ /* 0x000fe20003800000 */
[--C-:B-1----:R-:W-:Y:S02]  /*0040*/  SHF.R.U32.HI R0, RZ, 0x5, R18.reuse ;  /* 0x00000005ff007819 */ /* 0x102fe40000011612 */
[----:B------:R-:W-:-:S03]  /*0050*/  SHF.R.U32.HI R22, RZ, 0x7, R18 ;  /* 0x00000007ff167819 */ /* 0x000fc60000011612 */
[----:B------:R-:W1:Y:S04]  /*0060*/  SHFL.IDX PT, R5, R0, RZ, 0x1f ;  /* 0x00001fff00057589 */ /* 0x000e6800000e0000 */
[----:B------:R2:W3:Y:S01]  /*0070*/  SHFL.IDX PT, R8, R22, RZ, 0x1f ;  /* 0x00001fff16087589 */ /* 0x0004e200000e0000 */
[----:B-1----:R-:W-:-:S13]  /*0080*/  ISETP.NE.OR P0, PT, R5, RZ, !P0 ;  /* 0x000000ff0500720c */ /* 0x002fda0004705670 */
[----:B0-23--:R-:W-:Y:S05]  /*0090*/  @P0 BRA `(.L_x_1) ;  /* 0x0000000000200947 */ /* 0x00dfea0003800000 */
[----:B------:R-:W-:Y:S02]  /*00a0*/  ULDC.64 UR4, c[0x0][0x198] ;  /* 0x0000660000047ab9 */ /* 0x000fe40000000a00 */
[----:B------:R-:W-:Y:S02]  /*00b0*/  UIADD3 UR6, UP0, UR4, 0xf0, URZ ;  /* 0x000000f004067890 */ /* 0x000fe4000ff1e03f */
[----:B------:R-:W-:Y:S02]  /*00c0*/  UIADD3 UR4, UP1, UR4, 0x1f0, URZ ;  /* 0x000001f004047890 */ /* 0x000fe4000ff3e03f */
[----:B------:R-:W-:Y:S02]  /*00d0*/  UIADD3.X UR7, URZ, UR5, URZ, UP0, !UPT ;  /* 0x000000053f077290 */ /* 0x000fe400087fe43f */
[----:B------:R-:W-:-:S07]  /*00e0*/  UIADD3.X UR5, URZ, UR5, URZ, UP1, !UPT ;  /* 0x000000053f057290 */ /* 0x000fce0008ffe43f */
[----:B------:R0:W-:Y:S02]  /*00f0*/  UTMACCTL.PF [UR6] ;  /* 0x00000000060079b9 */ /* 0x0001e40008040000 */
[----:B------:R0:W-:Y:S02]  /*0100*/  UTMACCTL.PF [UR4] ;  /* 0x00000000040079b9 */ /* 0x0001e40008040000 */
[----:B0-----:R-:W-:Y:S01]  /*0110*/  NOP ;  /* 0x0000000000007918 */ /* 0x001fe20000000000 */
.L_x_1:
[----:B------:R-:W-:Y:S05]  /*0120*/  BSYNC B0 ;  /* 0x0000000000007941 */ /* 0x000fea0003800000 */
.L_x_0:
[----:B------:R-:W0:Y:S02]  /*0130*/  SHFL.IDX PT, R2, R0, RZ, 0x1f ;  /* 0x00001fff00027589 */ /* 0x000e2400000e0000 */
[----:B0-----:R-:W-:-:S13]  /*0140*/  ISETP.NE.AND P0, PT, R2, RZ, PT ;  /* 0x000000ff0200720c */ /* 0x001fda0003f05270 */
[----:B------:R-:W-:Y:S05]  /*0150*/  @P0 BRA `(.L_x_2) ;  /* 0x0000000000580947 */ /* 0x000fea0003800000 */
[----:B------:R-:W0:Y:S01]  /*0160*/  S2UR UR8, SR_CgaCtaId ;  /* 0x00000000000879c3 */ /* 0x000e220000008800 */
[----:B------:R-:W-:Y:S01]  /*0170*/  UMOV UR4, 0x400 ;  /* 0x0000040000047882 */ /* 0x000fe20000000000 */
[----:B------:R-:W-:Y:S01]  /*0180*/  UMOV UR5, 0x1 ;  /* 0x0000000100057882 */ /* 0x000fe20000000000 */
[----:B------:R-:W-:Y:S01]  /*0190*/  UMOV UR6, 0x100 ;  /* 0x0000010000067882 */ /* 0x000fe20000000000 */
[----:B------:R-:W-:Y:S01]  /*01a0*/  ELECT P0, URZ, PT ;  /* 0x00000000003f782f */ /* 0x000fe20003800000 */
[----:B------:R-:W-:-:S04]  /*01b0*/  UIADD3 UR6, -UR6, 0x100000, URZ ;  /* 0x0010000006067890 */ /* 0x000fc8000fffe13f */
[----:B------:R-:W-:Y:S02]  /*01c0*/  USHF.L.U32 UR7, UR6, 0xb, URZ ;  /* 0x0000000b06077899 */ /* 0x000fe4000800063f */
[----:B------:R-:W-:Y:S02]  /*01d0*/  USHF.L.U32 UR6, UR6, 0x1, URZ ;  /* 0x0000000106067899 */ /* 0x000fe4000800063f */
[----:B0-----:R-:W-:Y:S02]  /*01e0*/  ULEA UR8, UR8, UR4, 0x18 ;  /* 0x0000000408087291 */ /* 0x001fe4000f8ec03f */
[----:B------:R-:W-:-:S04]  /*01f0*/  UIADD3 UR4, -UR5, 0x100000, URZ ;  /* 0x0010000005047890 */ /* 0x000fc8000fffe13f */
[----:B------:R-:W-:Y:S02]  /*0200*/  USHF.L.U32 UR5, UR4, 0xb, URZ ;  /* 0x0000000b04057899 */ /* 0x000fe4000800063f */
[----:B------:R-:W-:Y:S01]  /*0210*/  USHF.L.U32 UR4, UR4, 0x1, URZ ;  /* 0x0000000104047899 */ /* 0x000fe2000800063f */
[----:B------:R-:W0:Y:S11]  /*0220*/  FENCE.VIEW.ASYNC.S ;  /* 0x00000000000073c6 */ /* 0x000e360000000000 */
[----:B0-----:R0:W1:Y:S01]  /*0230*/  SYNCS.EXCH.64 URZ, [UR8], UR4 ;  /* 0x00000004083f75b2 */ /* 0x0010620008000100 */
[----:B------:R0:W2:Y:S01]  /*0240*/  SYNCS.EXCH.64 URZ, [UR8+0x20], UR6 ;  /* 0x00002006083f75b2 */ /* 0x0000a20008000100 */
[----:B------:R0:W3:Y:S01]  /*0250*/  SYNCS.EXCH.64 URZ, [UR8+0x8], UR4 ;  /* 0x00000804083f75b2 */ /* 0x0000e20008000100 */
[----:B------:R0:W4:Y:S01]  /*0260*/  SYNCS.EXCH.64 URZ, [UR8+0x28], UR6 ;  /* 0x00002806083f75b2 */ /* 0x0001220008000100 */
[----:B------:R0:W0:Y:S01]  /*0270*/  SYNCS.EXCH.64 URZ, [UR8+0x10], UR4 ;  /* 0x00001004083f75b2 */ /* 0x0000220008000100 */
[----:B------:R0:W0:Y:S01]  /*0280*/  SYNCS.EXCH.64 URZ, [UR8+0x30], UR6 ;  /* 0x00003006083f75b2 */ /* 0x0000220008000100 */
[----:B------:R0:W0:Y:S01]  /*0290*/  SYNCS.EXCH.64 URZ, [UR8+0x18], UR4 ;  /* 0x00001804083f75b2 */ /* 0x0000220008000100 */
[----:B------:R0:W0:Y:S01]  /*02a0*/  SYNCS.EXCH.64 URZ, [UR8+0x38], UR6 ;  /* 0x00003806083f75b2 */ /* 0x0000220008000100 */
[----:B------:R-:W-:Y:S01]  /*02b0*/  NOP ;  /* 0x0000000000007918 */ /* 0x000fe20000000000 */
.L_x_2:
[----:B------:R-:W5:Y:S01]  /*02c0*/  SHFL.IDX PT, R0, R0, RZ, 0x1f ;  /* 0x00001fff00007589 */ /* 0x000f6200000e0000 */
[----:B------:R-:W-:Y:S01]  /*02d0*/  ELECT P0, URZ, PT ;  /* 0x00000000003f782f */ /* 0x000fe20003800000 */
[----:B------:R-:W1:Y:S01]  /*02e0*/  LDC R2, c[0x0][0x65c] ;  /* 0x00019700ff027b82 */ /* 0x000e620000000800 */
[----:B------:R-:W-:Y:S01]  /*02f0*/  SHF.R.S32.HI R6, RZ, 0x1f, R5 ;  /* 0x0000001fff067819 */ /* 0x000fe20000011405 */
[----:B------:R-:W2:Y:S01]  /*0300*/  S2R R3, SR_CTAID.Y ;  /* 0x0000000000037919 */ /* 0x000ea20000002600 */
[----:B0-----:R-:W-:Y:S01]  /*0310*/  UMOV UR4, 0x20 ;  /* 0x0000002000047882 */ /* 0x001fe20000000000 */
[----:B------:R-:W-:Y:S01]  /*0320*/  ISETP.NE.AND P2, PT, R8, RZ, PT ;  /* 0x000000ff0800720c */ /* 0x000fe20003f45270 */
[----:B------:R-:W-:Y:S01]  /*0330*/  NOP ;  /* 0x0000000000007918 */ /* 0x000fe20000000000 */
[----:B------:R-:W0:Y:S01]  /*0340*/  S2R R4, SR_CTAID.X ;  /* 0x0000000000047919 */ /* 0x000e220000002500 */
[----:B------:R-:W-:Y:S01]  /*0350*/  LEA.HI R6, R6, R5, RZ, 0x2 ;  /* 0x0000000506067211 */ /* 0x000fe200078f10ff */
[----:B------:R-:W-:Y:S01]  /*0360*/  NOP ;  /* 0x0000000000007918 */ /* 0x000fe20000000000 */
[----:B-----5:R-:W-:-:S02]  /*0370*/  ISETP.NE.OR P0, PT, R0, RZ, !P0 ;  /* 0x000000ff0000720c */ /* 0x020fc40004705670 */
[----:B-1----:R-:W-:-:S04]  /*0380*/  ISETP.NE.AND P3, PT, R2, 0x1, PT ;  /* 0x000000010200780c */ /* 0x002fc80003f65270 */
[----:B------:R-:W-:Y:S02]  /*0390*/  P2R R0, PR, RZ, 0x8 ;  /* 0x00000008ff007803 */ /* 0x000fe40000000000 */
[----:B------:R-:W-:-:S05]  /*03a0*/  LOP3.LUT R0, R6, 0xfffffffc, RZ, 0xc0, !PT ;  /* 0xfffffffc06007812 */ /* 0x000fca00078ec0ff */
[----:B------:R-:W-:Y:S01]  /*03b0*/  VOTEU.ALL UP0, P0 ;  /* 0x00000000003f7886 */ /* 0x000fe20000000000 */
[----:B------:R-:W-:Y:S01]  /*03c0*/  IMAD.IADD R0, R5, 0x1, -R0 ;  /* 0x0000000105007824 */ /* 0x000fe200078e0a00 */
[----:B------:R-:W0:Y:S01]  /*03d0*/  @P3 LDC R17, c[0x0][0x10] ;  /* 0x00000400ff113b82 */ /* 0x000e220000000800 */
[----:B------:R-:W-:Y:S01]  /*03e0*/  VOTEU.ALL UP1, P0 ;  /* 0x00000000003f7886 */ /* 0x000fe20000020000 */
[----:B--2---:R-:W-:Y:S01]  /*03f0*/  @P3 IMAD.MOV.U32 R6, RZ, RZ, R3 ;  /* 0x000000ffff063224 */ /* 0x004fe200078e0003 */
[----:B------:R-:W-:Y:S01]  /*0400*/  @!UP0 UMOV UR6, 0x400 ;  /* 0x0000040000068882 */ /* 0x000fe20000000000 */
[----:B------:R-:W-:-:S04]  /*0410*/  @!UP0 UIADD3 UR4, -UR4, 0x100000, URZ ;  /* 0x0010000004048890 */ /* 0x000fc8000fffe13f */
[----:B------:R-:W-:Y:S02]  /*0420*/  @!UP0 USHF.L.U32 UR5, UR4, 0xb, URZ ;  /* 0x0000000b04058899 */ /* 0x000fe4000800063f */
[----:B------:R-:W-:Y:S01]  /*0430*/  @!UP0 USHF.L.U32 UR4, UR4, 0x1, URZ ;  /* 0x0000000104048899 */ /* 0x000fe2000800063f */
[----:B------:R-:W-:Y:S02]  /*0440*/  @P3 IMAD.MOV.U32 R7, RZ, RZ, RZ ;  /* 0x000000ffff073224 */ /* 0x000fe400078e00ff */
[----:B------:R-:W-:Y:S01]  /*0450*/  IMAD.MOV.U32 R5, RZ, RZ, RZ ;  /* 0x000000ffff057224 */ /* 0x000fe200078e00ff */
[----:B------:R-:W1:Y:S01]  /*0460*/  @!UP0 S2UR UR7, SR_CgaCtaId ;  /* 0x00000000000789c3 */ /* 0x000e620000008800 */
[----:B------:R-:W-:-:S07]  /*0470*/  @P3 IMAD.MOV.U32 R11, RZ, RZ, RZ ;  /* 0x000000ffff0b3224 */ /* 0x000fce00078e00ff */
[----:B------:R-:W2:Y:S01]  /*0480*/  @!P3 LDC R9, c[0x0][0xc] ;  /* 0x00000300ff09bb82 */ /* 0x000ea20000000800 */
[----:B0-----:R-:W-:-:S04]  /*0490*/  @P3 IMAD.WIDE.U32 R16, R4, R17, R6 ;  /* 0x0000001104103225 */ /* 0x001fc800078e0006 */
[----:B------:R-:W-:Y:S01]  /*04a0*/  @P3 IMAD.IADD R17, R17, 0x1, R11 ;  /* 0x0000000111113824 */ /* 0x000fe200078e020b */
[----:B-1----:R-:W-:Y:S01]  /*04b0*/  @!UP0 ULEA UR6, UR7, UR6, 0x18 ;  /* 0x0000000607068291 */ /* 0x002fe2000f8ec03f */
[----:B------:R-:W-:Y:S01]  /*04c0*/  VOTEU.ALL UP0, P0 ;  /* 0x00000000003f7886 */ /* 0x000fe20000000000 */
[----:B------:R-:W-:-:S04]  /*04d0*/  ISETP.NE.AND P0, PT, R0, 0x3, PT ;  /* 0x000000030000780c */ /* 0x000fc80003f05270 */
[----:B------:R-:W-:Y:S01]  /*04e0*/  ISETP.EQ.OR P0, PT, R0, RZ, !P0 ;  /* 0x000000ff0000720c */ /* 0x000fe20004702670 */
[----:B--2---:R-:W-:-:S03]  /*04f0*/  @!P3 IMAD.WIDE.U32 R6, R9, R3, R4 ;  /* 0x000000030906b225 */ /* 0x004fc600078e0004 */
[C---:B------:R-:W-:Y:S01]  /*0500*/  ISETP.EQ.AND P0, PT, R8.reuse, RZ, P0 ;  /* 0x000000ff0800720c */ /* 0x040fe20000702270 */
[----:B------:R-:W-:Y:S01]  /*0510*/  VIADD R8, R8, 0xffffffff ;  /* 0xffffffff08087836 */ /* 0x000fe20000000000 */
[----:B------:R-:W0:Y:S02]  /*0520*/  FENCE.VIEW.ASYNC.S ;  /* 0x00000000000073c6 */ /* 0x000e240000000000 */
[----:B0-----:R0:W3:Y:S01]  /*0530*/  @!UP0 SYNCS.EXCH.64 URZ, [UR6+0x50], UR4 ;  /* 0x00005004063f85b2 */ /* 0x0010e20008000100 */
[----:B------:R-:W-:Y:S01]  /*0540*/  @!P3 IMAD.MOV.U32 R16, RZ, RZ, R6 ;  /* 0x000000ffff10b224 */ /* 0x000fe200078e0006 */
[----:B------:R-:W-:Y:S01]  /*0550*/  SEL R19, RZ, 0x1, !P0 ;  /* 0x00000001ff137807 */ /* 0x000fe20004000000 */
[----:B------:R-:W-:Y:S01]  /*0560*/  @!P3 IMAD.MOV.U32 R17, RZ, RZ, R7 ;  /* 0x000000ffff11b224 */ /* 0x000fe200078e0007 */
[----:B------:R-:W-:-:S04]  /*0570*/  ISETP.GE.U32.AND P1, PT, R8, 0x2, PT ;  /* 0x000000020800780c */ /* 0x000fc80003f26070 */
[----:B------:R-:W-:Y:S01]  /*0580*/  SEL R19, R19, 0x2, P1 ;  /* 0x0000000213137807 */ /* 0x000fe20000800000 */
[----:B------:R0:W3:Y:S01]  /*0590*/  @!UP1 SYNCS.EXCH.64 URZ, [UR6+0x58], UR4 ;  /* 0x00005804063f95b2 */ /* 0x0000e20008000100 */
[----:B------:R-:W-:Y:S01]  /*05a0*/  NOP ;  /* 0x0000000000007918 */ /* 0x000fe20000000000 */
[----:B---34-:R-:W-:Y:S06]  /*05b0*/  BAR.SYNC.DEFER_BLOCKING 0x0 ;  /* 0x0000000000007b1d */ /* 0x018fec0000010000 */
[----:B------:R-:W-:Y:S05]  /*05c0*/  @!P2 BRA `(.L_x_3) ;  /* 0x0000004c005ca947 */ /* 0x000fea0003800000 */
[----:B------:R-:W-:-:S13]  /*05d0*/  ISETP.GT.U32.AND P0, PT, R8, 0x1, PT ;  /* 0x000000010800780c */ /* 0x000fda0003f04070 */
[----:B0-----:R-:W-:Y:S05]  /*05e0*/  @P0 EXIT ;  /* 0x000000000000094d */ /* 0x001fea0003800000 */
[----:B------:R-:W-:Y:S01]  /*05f0*/  ULDC.64 UR4, c[0x0][0x650] ;  /* 0x0001940000047ab9 */ /* 0x000fe20000000a00 */
[----:B------:R-:W-:Y:S01]  /*0600*/  PRMT R0, RZ, 0x7610, R0 ;  /* 0x00007610ff007816 */ /* 0x000fe20000000000 */
[----:B------:R-:W-:Y:S01]  /*0610*/  IMAD.MOV.U32 R59, RZ, RZ, -0x1 ;  /* 0xffffffffff3b7424 */ /* 0x000fe200078e00ff */
[----:B------:R-:W-:Y:S01]  /*0620*/  ISETP.GE.U32.AND P0, PT, R16, UR4, PT ;  /* 0x0000000410007c0c */ /* 0x000fe2000bf06070 */
[----:B------:R-:W-:Y:S02]  /*0630*/  IMAD.MOV.U32 R58, RZ, RZ, -0x1 ;  /* 0xffffffffff3a7424 */ /* 0x000fe400078e00ff */
[----:B------:R-:W-:Y:S01]  /*0640*/  IMAD.MOV.U32 R23, RZ, RZ, -0x1 ;  /* 0xffffffffff177424 */ /* 0x000fe200078e00ff */
[----:B------:R-:W-:-:S13]  /*0650*/  ISETP.GE.U32.AND.EX P0, PT, R17, UR5, PT, P0 ;  /* 0x0000000511007c0c */ /* 0x000fda000bf06100 */
[----:B------:R-:W-:Y:S05]  /*0660*/  @P0 BRA `(.L_x_4) ;  /* 0x0000000400540947 */ /* 0x000fea0003800000 */
[----:B------:R-:W0:Y:S01]  /*0670*/  LDC.64 R14, c[0x0][0x628] ;  /* 0x00018a00ff0e7b82 */ /* 0x000e220000000a00 */
[----:B------:R-:W-:Y:S02]  /*0680*/  IMAD.MOV.U32 R6, RZ, RZ, R16 ;  /* 0x000000ffff067224 */ /* 0x000fe400078e0010 */
[----:B------:R-:W-:-:S05]  /*0690*/  IMAD.MOV.U32 R7, RZ, RZ, R17 ;  /* 0x000000ffff077224 */ /* 0x000fca00078e0011 */
[----:B------:R-:W1:Y:S08]  /*06a0*/  LDC R0, c[0x0][0x630] ;  /* 0x00018c00ff007b82 */ /* 0x000e700000000800 */
[----:B------:R-:W2:Y:S01]  /*06b0*/  LDC.64 R20, c[0x0][0x620] ;  /* 0x00018800ff147b82 */ /* 0x000ea20000000a00 */
[----:B0-----:R-:W-:-:S04]  /*06c0*/  ISETP.NE.U32.AND P0, PT, R14, RZ, PT ;  /* 0x000000ff0e00720c */ /* 0x001fc80003f05070 */
[----:B------:R-:W-:-:S13]  /*06d0*/  ISETP.NE.AND.EX P0, PT, R15, RZ, PT, P0 ;  /* 0x000000ff0f00720c */ /* 0x000fda0003f05300 */
[----:B-12---:R-:W-:Y:S05]  /*06e0*/  @!P0 BRA `(.L_x_5) ;  /* 0x0000000000288947 */ /* 0x006fea0003800000 */
[----:B------:R-:W0:Y:S02]  /*06f0*/  LDC R11, c[0x0][0x634] ;  /* 0x00018d00ff0b7b82 */ /* 0x000e240000000800 */
[----:B0-----:R-:W-:-:S05]  /*0700*/  IADD3 R11, P0, R16, R11, RZ ;  /* 0x0000000b100b7210 */ /* 0x001fca0007f1e0ff */
[----:B------:R-:W-:-:S04]  /*0710*/  IMAD.X R13, RZ, RZ, R17, P0 ;  /* 0x000000ffff0d7224 */ /* 0x000fc800000e0611 */
[----:B------:R-:W-:-:S04]  /*0720*/  IMAD.WIDE.U32 R6, R13, R14, RZ ;  /* 0x0000000e0d067225 */ /* 0x000fc800078e00ff */
[----:B------:R-:W-:-:S04]  /*0730*/  IMAD.WIDE.U32 R8, P0, R11, R15, R6 ;  /* 0x0000000f0b087225 */ /* 0x000fc80007800006 */
[----:B------:R-:W-:-:S04]  /*0740*/  IMAD.WIDE.U32 R6, R11, R14, RZ ;  /* 0x0000000e0b067225 */ /* 0x000fc800078e00ff */
[----:B------:R-:W-:Y:S01]  /*0750*/  IMAD.X R11, RZ, RZ, RZ, P0 ;  /* 0x000000ffff0b7224 */ /* 0x000fe200000e06ff */
[----:B------:R-:W-:Y:S01]  /*0760*/  IADD3 RZ, P0, R7, R8, RZ ;  /* 0x0000000807ff7210 */ /* 0x000fe20007f1e0ff */
[----:B------:R-:W-:-:S04]  /*0770*/  IMAD.MOV.U32 R10, RZ, RZ, R9 ;  /* 0x000000ffff0a7224 */ /* 0x000fc800078e0009 */
[----:B------:R-:W-:-:S08]  /*0780*/  IMAD.WIDE.U32.X R6, R13, R15, R10, P0 ;  /* 0x0000000f0d067225 */ /* 0x000fd000000e040a */
.L_x_5:
[-CC-:B------:R-:W-:Y:S01]  /*0790*/  SHF.R.U64 R23, R6, R0.reuse, R7.reuse ;  /* 0x0000000006177219 */ /* 0x180fe20000001207 */
[----:B------:R-:W0:Y:S01]  /*07a0*/  LDC R10, c[0x0][0x618] ;  /* 0x00018600ff0a7b82 */ /* 0x000e220000000800 */
[----:B------:R-:W-:Y:S01]  /*07b0*/  SHF.R.U32.HI R5, RZ, R0, R7 ;  /* 0x00000000ff057219 */ /* 0x000fe20000011607 */
[----:B------:R-:W-:Y:S01]  /*07c0*/  ULDC UR4, c[0x0][0x150] ;  /* 0x0000540000047ab9 */ /* 0x000fe20000000800 */
[----:B------:R-:W-:Y:S02]  /*07d0*/  IADD3 R9, P0, RZ, -R23, RZ ;  /* 0x80000017ff097210 */ /* 0x000fe40007f1e0ff */
[----:B------:R-:W-:-:S03]  /*07e0*/  I2FP.F32.U32 R0, R4 ;  /* 0x0000000400007245 */ /* 0x000fc60000201000 */
[----:B------:R-:W1:Y:S01]  /*07f0*/  LDC.64 R28, c[0x0][0x640] ;  /* 0x00019000ff1c7b82 */ /* 0x000e620000000a00 */
[----:B------:R-:W-:Y:S02]  /*0800*/  IMAD.X R11, RZ, RZ, ~R5, P0 ;  /* 0x000000ffff0b7224 */ /* 0x000fe400000e0e05 */
[----:B------:R-:W-:Y:S01]  /*0810*/  FMUL R0, R0, UR4 ;  /* 0x0000000400007c20 */ /* 0x000fe20008400000 */
[----:B------:R-:W-:Y:S01]  /*0820*/  IMAD.WIDE.U32 R6, R9, R20, R16 ;  /* 0x0000001409067225 */ /* 0x000fe200078e0010 */
[----:B------:R-:W-:-:S03]  /*0830*/  ULDC UR4, c[0x0][0x154] ;  /* 0x0000550000047ab9 */ /* 0x000fc60000000800 */
[----:B------:R-:W-:Y:S01]  /*0840*/  IMAD R8, R11, R20, RZ ;  /* 0x000000140b087224 */ /* 0x000fe200078e02ff */
[----:B------:R-:W2:Y:S01]  /*0850*/  LDC R5, c[0x0][0x144] ;  /* 0x00005100ff057b82 */ /* 0x000ea20000000800 */
[----:B------:R-:W3:Y:S02]  /*0860*/  F2I.U32.TRUNC.NTZ R0, R0 ;  /* 0x0000000000007305 */ /* 0x000ee4000020f000 */
[----:B------:R-:W-:-:S05]  /*0870*/  IMAD R9, R9, R21, R8 ;  /* 0x0000001509097224 */ /* 0x000fca00078e0208 */
[----:B------:R-:W4:Y:S01]  /*0880*/  LDC R12, c[0x0][0x608] ;  /* 0x00018200ff0c7b82 */ /* 0x000f220000000800 */
[----:B------:R-:W-:Y:S01]  /*0890*/  IADD3 R7, R7, R9, RZ ;  /* 0x0000000907077210 */ /* 0x000fe20007ffe0ff */
[----:B------:R-:W-:-:S03]  /*08a0*/  IMAD.MOV.U32 R9, RZ, RZ, -0x1 ;  /* 0xffffffffff097424 */ /* 0x000fc600078e00ff */
[-CC-:B0-----:R-:W-:Y:S02]  /*08b0*/  SHF.R.U64 R20, R6, R10.reuse, R7.reuse ;  /* 0x0000000a06147219 */ /* 0x181fe40000001207 */
[----:B------:R-:W-:Y:S01]  /*08c0*/  I2FP.F32.U32 R6, R3 ;  /* 0x0000000300067245 */ /* 0x000fe20000201000 */
[----:B------:R-:W0:Y:S01]  /*08d0*/  LDC R26, c[0x0][0x658] ;  /* 0x00019600ff1a7b82 */ /* 0x000e220000000800 */
[----:B-1----:R-:W-:Y:S01]  /*08e0*/  ISETP.NE.U32.AND P0, PT, R28, RZ, PT ;  /* 0x000000ff1c00720c */ /* 0x002fe20003f05070 */
[----:B---3--:R-:W-:Y:S01]  /*08f0*/  IMAD.MOV R8, RZ, RZ, -R0 ;  /* 0x000000ffff087224 */ /* 0x008fe200078e0a00 */
[----:B------:R-:W-:Y:S01]  /*0900*/  SHF.R.U32.HI R7, RZ, R10, R7 ;  /* 0x0000000aff077219 */ /* 0x000fe20000011607 */
[----:B------:R-:W-:Y:S01]  /*0910*/  FMUL R6, R6, UR4 ;  /* 0x0000000406067c20 */ /* 0x000fe20008400000 */
[----:B------:R-:W-:-:S03]  /*0920*/  ISETP.NE.AND.EX P0, PT, R29, RZ, PT, P0 ;  /* 0x000000ff1d00720c */ /* 0x000fc60003f05300 */
[----:B------:R-:W1:Y:S01]  /*0930*/  LDC R14, c[0x0][0x148] ;  /* 0x00005200ff0e7b82 */ /* 0x000e620000000800 */
[----:B--2---:R-:W-:-:S07]  /*0940*/  IMAD R0, R5, R8, R4 ;  /* 0x0000000805007224 */ /* 0x004fce00078e0204 */
[----:B------:R-:W2:Y:S01]  /*0950*/  LDC R24, c[0x0][0x600] ;  /* 0x00018000ff187b82 */ /* 0x000ea20000000800 */
[-CC-:B----4-:R-:W-:Y:S02]  /*0960*/  SHF.R.U64 R30, R20, R12.reuse, R7.reuse ;  /* 0x0000000c141e7219 */ /* 0x190fe40000001207 */
[----:B------:R-:W-:Y:S01]  /*0970*/  SHF.R.U32.HI R5, RZ, R12, R7 ;  /* 0x0000000cff057219 */ /* 0x000fe20000011607 */
[----:B------:R-:W-:Y:S01]  /*0980*/  IMAD.MOV.U32 R7, RZ, RZ, 0x1 ;  /* 0x00000001ff077424 */ /* 0x000fe200078e00ff */
[----:B------:R3:W4:Y:S03]  /*0990*/  F2I.U32.TRUNC.NTZ R12, R6 ;  /* 0x00000006000c7305 */ /* 0x000726000020f000 */
[----:B------:R-:W1:Y:S01]  /*09a0*/  LDC R15, c[0x0][0x648] ;  /* 0x00019200ff0f7b82 */ /* 0x000e620000000800 */
[-C--:B0-----:R-:W-:Y:S02]  /*09b0*/  SHF.L.U32 R4, R9, R26.reuse, RZ ;  /* 0x0000001a09047219 */ /* 0x081fe400000006ff */
[----:B------:R-:W-:-:S02]  /*09c0*/  SHF.R.U64 R32, R30, R26, R5 ;  /* 0x0000001a1e207219 */ /* 0x000fc40000001205 */
[----:B------:R-:W-:Y:S02]  /*09d0*/  LOP3.LUT R11, RZ, R4, RZ, 0x33, !PT ;  /* 0x00000004ff0b7212 */ /* 0x000fe400078e33ff */
[-C--:B------:R-:W-:Y:S01]  /*09e0*/  SHF.R.U32.HI R5, RZ, R26.reuse, R5 ;  /* 0x0000001aff057219 */ /* 0x080fe20000011605 */
[----:B------:R-:W0:Y:S01]  /*09f0*/  LDC R21, c[0x0][0x638] ;  /* 0x00018e00ff157b82 */ /* 0x000e220000000800 */
[----:B------:R-:W-:Y:S01]  /*0a00*/  SHF.L.U32 R10, R7, R26, RZ ;  /* 0x0000001a070a7219 */ /* 0x000fe200000006ff */
[----:B------:R-:W-:-:S06]  /*0a10*/  IMAD.MOV.U32 R4, RZ, RZ, R32 ;  /* 0x000000ffff047224 */ /* 0x000fcc00078e0020 */
[----:B------:R-:W0:Y:S01]  /*0a20*/  LDC R59, c[0x0][0x610] ;  /* 0x00018400ff3b7b82 */ /* 0x000e220000000800 */
[----:B---34-:R-:W-:Y:S05]  /*0a30*/  @!P0 BRA `(.L_x_6) ;  /* 0x0000000000288947 */ /* 0x018fea0003800000 */
[----:B------:R-:W3:Y:S02]  /*0a40*/  LDC R9, c[0x0][0x64c] ;  /* 0x00019300ff097b82 */ /* 0x000ee40000000800 */
[----:B---3--:R-:W-:-:S05]  /*0a50*/  IADD3 R9, P0, R32, R9, RZ ;  /* 0x0000000920097210 */ /* 0x008fca0007f1e0ff */
        /* <DEDUP_REMOVED lines=8> */
.L_x_6:
[----:B-1----:R-:W-:Y:S01]  /*0ae0*/  SHF.R.U64 R4, R4, R15, R5 ;  /* 0x0000000f04047219 */ /* 0x002fe20000001205 */
[----:B--2---:R-:W-:Y:S01]  /*0af0*/  VIADD R5, R24, 0xffffffff ;  /* 0xffffffff18057836 */ /* 0x004fe20000000000 */
[----:B------:R-:W-:Y:S01]  /*0b00*/  LOP3.LUT R11, R30, R11, RZ, 0xc0, !PT ;  /* 0x0000000b1e0b7212 */ /* 0x000fe200078ec0ff */
[----:B------:R-:W-:Y:S02]  /*0b10*/  IMAD.MOV R12, RZ, RZ, -R12 ;  /* 0x000000ffff0c7224 */ /* 0x000fe400078e0a0c */
[----:B------:R-:W-:Y:S02]  /*0b20*/  IMAD.MOV R6, RZ, RZ, -R4 ;  /* 0x000000ffff067224 */ /* 0x000fe400078e0a04 */
[----:B------:R-:W-:Y:S01]  /*0b30*/  IMAD R11, R10, R4, R11 ;  /* 0x000000040a0b7224 */ /* 0x000fe200078e020b */
[----:B------:R-:W-:Y:S01]  /*0b40*/  LOP3.LUT R4, R20, R5, RZ, 0xc0, !PT ;  /* 0x0000000514047212 */ /* 0x000fe200078ec0ff */
[----:B------:R-:W-:Y:S02]  /*0b50*/  @P3 IMAD R0, R14, R12, R3 ;  /* 0x0000000c0e003224 */ /* 0x000fe400078e0203 */
[----:B0-----:R-:W-:-:S02]  /*0b60*/  IMAD R3, R6, R21, R32 ;  /* 0x0000001506037224 */ /* 0x001fc400078e0220 */
[----:B------:R-:W-:Y:S02]  /*0b70*/  IMAD R59, R11, R59, R0 ;  /* 0x0000003b0b3b7224 */ /* 0x000fe400078e0200 */
[----:B------:R-:W-:Y:S02]  /*0b80*/  IMAD R4, R3, R24, R4 ;  /* 0x0000001803047224 */ /* 0x000fe400078e0204 */
[----:B------:R-:W-:-:S03]  /*0b90*/  IMAD.MOV.U32 R0, RZ, RZ, 0x1 ;  /* 0x00000001ff007424 */ /* 0x000fc600078e00ff */
[----:B------:R-:W-:Y:S02]  /*0ba0*/  SEL R58, R4, R59, !P3 ;  /* 0x0000003b043a7207 */ /* 0x000fe40005800000 */
[----:B------:R-:W-:-:S07]  /*0bb0*/  SEL R59, R59, R4, !P3 ;  /* 0x000000043b3b7207 */ /* 0x000fce0005800000 */
.L_x_4:
[----:B------:R-:W-:-:S08]  /*0bc0*/  NOP ;  /* 0x0000000000007918 */ /* 0x000fd00000000000 */
[----:B------:R-:W0:Y:S02]  /*0bd0*/  USETMAXREG.TRY_ALLOC.CTAPOOL UP0, 0xe8 ;  /* 0x000000e8000079c8 */ /* 0x000e240008000600 */
[----:B0-----:R-:W-:-:S13]  /*0be0*/  PLOP3.LUT P0, PT, PT, PT, UP0, 0x80, 0x0 ;  /* 0x000000000000781c */ /* 0x001fda0003f0f008 */
[----:B------:R-:W-:Y:S05]  /*0bf0*/  @!P0 BRA `(.L_x_4) ;  /* 0xfffffffc00f08947 */ /* 0x000fea000383ffff */
[----:B------:R-:W-:Y:S01]  /*0c00*/  ULDC.64 UR4, c[0x0][0x598] ;  /* 0x0001660000047ab9 */ /* 0x000fe20000000a00 */
[----:B------:R-:W-:Y:S01]  /*0c10*/  ULDC.64 UR36, c[0x0][0x208] ;  /* 0x0000820000247ab9 */ /* 0x000fe20000000a00 */
[----:B------:R-:W-:-:S04]  /*0c20*/  ISETP.NE.U32.AND P0, PT, RZ, UR4, PT ;  /* 0x00000004ff007c0c */ /* 0x000fc8000bf05070 */
[----:B------:R-:W-:-:S13]  /*0c30*/  ISETP.NE.AND.EX P0, PT, RZ, UR5, PT, P0 ;  /* 0x00000005ff007c0c */ /* 0x000fda000bf05300 */
[----:B------:R-:W-:Y:S05]  /*0c40*/  @!P0 BRA `(.L_x_7) ;  /* 0x00000000001c8947 */ /* 0x000fea0003800000 */
[----:B------:R-:W0:Y:S02]  /*0c50*/  LDC.64 R4, c[0x0][0x598] ;  /* 0x00016600ff047b82 */ /* 0x000e240000000a00 */
[----:B0-----:R-:W2:Y:S02]  /*0c60*/  LDG.E.64 R4, desc[UR36][R4.64] ;  /* 0x0000002404047981 */ /* 0x001ea4000c1e1b00 */
[----:B--2---:R-:W-:-:S04]  /*0c70*/  ISETP.NE.U32.AND P0, PT, R4, RZ, PT ;  /* 0x000000ff0400720c */ /* 0x004fc80003f05070 */
[----:B------:R-:W-:-:S13]  /*0c80*/  ISETP.NE.AND.EX P0, PT, R5, RZ, PT, P0 ;  /* 0x000000ff0500720c */ /* 0x000fda0003f05300 */
[----:B------:R-:W-:Y:S05]  /*0c90*/  @!P0 BRA `(.L_x_7) ;  /* 0x0000000000088947 */ /* 0x000fea0003800000 */
[----:B------:R0:W5:Y:S01]  /*0ca0*/  LD.E R56, desc[UR36][R4.64] ;  /* 0x0000002404387980 */ /* 0x000162000c101900 */
[----:B------:R-:W-:Y:S05]  /*0cb0*/  BRA `(.L_x_8) ;  /* 0x0000000000247947 */ /* 0x000fea0003800000 */
.L_x_7:
[----:B------:R-:W-:Y:S02]  /*0cc0*/  ULDC.64 UR4, c[0x0][0x588] ;  /* 0x0001620000047ab9 */ /* 0x000fe40000000a00 */
[----:B------:R-:W-:-:S04]  /*0cd0*/  ISETP.NE.U32.AND P0, PT, RZ, UR4, PT ;  /* 0x00000004ff007c0c */ /* 0x000fc8000bf05070 */
[----:B------:R-:W-:-:S13]  /*0ce0*/  ISETP.NE.AND.EX P0, PT, RZ, UR5, PT, P0 ;  /* 0x00000005ff007c0c */ /* 0x000fda000bf05300 */
[----:B------:R-:W-:Y:S05]  /*0cf0*/  @!P0 BRA `(.L_x_9) ;  /* 0x00000000000c8947 */ /* 0x000fea0003800000 */
[----:B------:R-:W0:Y:S02]  /*0d00*/  LDC.64 R56, c[0x0][0x588] ;  /* 0x00016200ff387b82 */ /* 0x000e240000000a00 */
[----:B0-----:R1:W5:Y:S01]  /*0d10*/  LDG.E R56, desc[UR36][R56.64] ;  /* 0x0000002438387981 */ /* 0x001362000c1e1900 */
[----:B------:R-:W-:Y:S05]  /*0d20*/  BRA `(.L_x_8) ;  /* 0x0000000000087947 */ /* 0x000fea0003800000 */
.L_x_9:
[----:B------:R-:W-:Y:S02]  /*0d30*/  ULDC UR4, c[0x0][0x580] ;  /* 0x0001600000047ab9 */ /* 0x000fe40000000800 */
[----:B------:R-:W-:-:S07]  /*0d40*/  IMAD.U32 R56, RZ, RZ, UR4 ;  /* 0x00000004ff387e24 */ /* 0x000fce000f8e00ff */
.L_x_8:
[----:B------:R-:W-:Y:S02]  /*0d50*/  ULDC.64 UR4, c[0x0][0x5a0] ;  /* 0x0001680000047ab9 */ /* 0x000fe40000000a00 */
[----:B------:R-:W-:-:S04]  /*0d60*/  ISETP.NE.U32.AND P0, PT, RZ, UR4, PT ;  /* 0x00000004ff007c0c */ /* 0x000fc8000bf05070 */
[----:B------:R-:W-:-:S13]  /*0d70*/  ISETP.NE.AND.EX P0, PT, RZ, UR5, PT, P0 ;  /* 0x00000005ff007c0c */ /* 0x000fda000bf05300 */
[----:B------:R-:W-:Y:S05]  /*0d80*/  @!P0 BRA `(.L_x_10) ;  /* 0x00000000001c8947 */ /* 0x000fea0003800000 */
[----:B0-----:R-:W0:Y:S02]  /*0d90*/  LDC.64 R4, c[0x0][0x5a0] ;  /* 0x00016800ff047b82 */ /* 0x001e240000000a00 */
[----:B0-----:R-:W2:Y:S02]  /*0da0*/  LDG.E.64 R4, desc[UR36][R4.64] ;  /* 0x0000002404047981 */ /* 0x001ea4000c1e1b00 */
[----:B--2---:R-:W-:-:S04]  /*0db0*/  ISETP.NE.U32.AND P0, PT, R4, RZ, PT ;  /* 0x000000ff0400720c */ /* 0x004fc80003f05070 */
[----:B------:R-:W-:-:S13]  /*0dc0*/  ISETP.NE.AND.EX P0, PT, R5, RZ, PT, P0 ;  /* 0x000000ff0500720c */ /* 0x000fda0003f05300 */
[----:B------:R-:W-:Y:S05]  /*0dd0*/  @!P0 BRA `(.L_x_10) ;  /* 0x0000000000088947 */ /* 0x000fea0003800000 */
[----:B-1----:R0:W5:Y:S01]  /*0de0*/  LD.E R57, desc[UR36][R4.64] ;  /* 0x0000002404397980 */ /* 0x002162000c101900 */
[----:B------:R-:W-:Y:S05]  /*0df0*/  BRA `(.L_x_11) ;  /* 0x0000000000247947 */ /* 0x000fea0003800000 */
.L_x_10:
[----:B------:R-:W-:Y:S02]  /*0e00*/  ULDC.64 UR4, c[0x0][0x590] ;  /* 0x0001640000047ab9 */ /* 0x000fe40000000a00 */
[----:B------:R-:W-:-:S04]  /*0e10*/  ISETP.NE.U32.AND P0, PT, RZ, UR4, PT ;  /* 0x00000004ff007c0c */ /* 0x000fc8000bf05070 */
[----:B------:R-:W-:-:S13]  /*0e20*/  ISETP.NE.AND.EX P0, PT, RZ, UR5, PT, P0 ;  /* 0x00000005ff007c0c */ /* 0x000fda000bf05300 */
[----:B------:R-:W-:Y:S05]  /*0e30*/  @!P0 BRA `(.L_x_12) ;  /* 0x00000000000c8947 */ /* 0x000fea0003800000 */
[----:B0-----:R-:W1:Y:S02]  /*0e40*/  LDC.64 R4, c[0x0][0x590] ;  /* 0x00016400ff047b82 */ /* 0x001e640000000a00 */
[----:B-1----:R1:W5:Y:S01]  /*0e50*/  LDG.E R57, desc[UR36][R4.64] ;  /* 0x0000002404397981 */ /* 0x002362000c1e1900 */
[----:B------:R-:W-:Y:S05]  /*0e60*/  BRA `(.L_x_11) ;  /* 0x0000000000087947 */ /* 0x000fea0003800000 */
.L_x_12:
[----:B------:R-:W-:Y:S02]  /*0e70*/  ULDC UR4, c[0x0][0x584] ;  /* 0x0001610000047ab9 */ /* 0x000fe40000000800 */
[----:B-1----:R-:W-:-:S07]  /*0e80*/  IMAD.U32 R57, RZ, RZ, UR4 ;  /* 0x00000004ff397e24 */ /* 0x002fce000f8e00ff */
.L_x_11:
[----:B------:R-:W-:-:S13]  /*0e90*/  LOP3.LUT P0, RZ, R0, 0xff, RZ, 0xc0, !PT ;  /* 0x000000ff00ff7812 */ /* 0x000fda000780c0ff */
[----:B------:R-:W-:Y:S05]  /*0ea0*/  @!P0 EXIT ;  /* 0x000000000000894d */ /* 0x000fea0003800000 */
[----:B------:R-:W-:Y:S01]  /*0eb0*/  ULDC UR4, c[0x0][0x28c] ;  /* 0x0000a30000047ab9 */ /* 0x000fe20000000800 */
[----:B------:R-:W-:Y:S01]  /*0ec0*/  LOP3.LUT R74, R19, 0x1, RZ, 0xfc, !PT ;  /* 0x00000001134a7812 */ /* 0x000fe200078efcff */
[----:B------:R-:W-:Y:S01]  /*0ed0*/  UIADD3 UR4, UR4, 0x7f, URZ ;  /* 0x0000007f04047890 */ /* 0x000fe2000fffe03f */
[----:B------:R-:W-:Y:S01]  /*0ee0*/  UMOV UR38, URZ ;  /* 0x0000003f00267c82 */ /* 0x000fe20008000000 */
[----:B------:R-:W-:Y:S02]  /*0ef0*/  UMOV UR39, URZ ;  /* 0x0000003f00277c82 */ /* 0x000fe40008000000 */
[----:B------:R-:W-:-:S04]  /*0f00*/  USHF.R.S32.HI UR5, URZ, 0x1f, UR4 ;  /* 0x0000001f3f057899 */ /* 0x000fc80008011404 */
[----:B------:R-:W-:-:S04]  /*0f10*/  ULEA.HI UR5, UR5, UR4, URZ, 0x7 ;  /* 0x0000000405057291 */ /* 0x000fc8000f8f383f */
[----:B------:R-:W-:-:S12]  /*0f20*/  USHF.R.S32.HI UR40, URZ, 0x7, UR5 ;  /* 0x000000073f287899 */ /* 0x000fd80008011405 */
.L_x_92:
[----:B------:R-:W-:Y:S01]  /*0f30*/  LOP3.LUT R0, R18, 0x80, RZ, 0xc0, !PT ;  /* 0x0000008012007812 */ /* 0x000fe200078ec0ff */
[----:B------:R-:W2:Y:S01]  /*0f40*/  S2UR UR7, SR_CgaCtaId ;  /* 0x00000000000779c3 */ /* 0x000ea20000008800 */
[----:B------:R-:W-:Y:S02]  /*0f50*/  UMOV UR6, 0x400 ;  /* 0x0000040000067882 */ /* 0x000fe40000000000 */
[----:B------:R-:W-:-:S06]  /*0f60*/  SHF.R.U32.HI R0, RZ, 0x7, R0 ;  /* 0x00000007ff007819 */ /* 0x000fcc0000011600 */
[----:B---3--:R-:W3:Y:S01]  /*0f70*/  SHFL.IDX PT, R0, R0, RZ, 0x1f ;  /* 0x00001fff00007589 */ /* 0x008ee200000e0000 */
[----:B--2---:R-:W-:Y:S01]  /*0f80*/  ULEA UR42, UR7, UR6, 0x18 ;  /* 0x00000006072a7291 */ /* 0x004fe2000f8ec03f */
[----:B---3--:R-:W-:-:S13]  /*0f90*/  R2UR UR4, R0 ;  /* 0x00000000000472ca */ /* 0x008fda00000e0000 */
[----:B------:R-:W-:-:S04]  /*0fa0*/  ULEA.HI UR5, UR4, UR4, URZ, 0x1 ;  /* 0x0000000404057291 */ /* 0x000fc8000f8f083f */
[----:B------:R-:W-:-:S04]  /*0fb0*/  ULOP3.LUT UR5, UR5, 0x7fffe, URZ, 0xc0, !UPT ;  /* 0x0007fffe05057892 */ /* 0x000fc8000f8ec03f */
[----:B------:R-:W-:-:S03]  /*0fc0*/  UIADD3 UR5, UR4, -UR5, URZ ;  /* 0x8000000504057290 */ /* 0x000fc6000fffe03f */
[----:B------:R-:W-:Y:S01]  /*0fd0*/  ULDC UR4, c[0x0][0x28c] ;  /* 0x0000a30000047ab9 */ /* 0x000fe20000000800 */
[----:B------:R-:W-:Y:S01]  /*0fe0*/  ULEA UR5, UR5, UR42, 0xd ;  /* 0x0000002a05057291 */ /* 0x000fe2000f8e683f */
[----:B------:R-:W-:-:S03]  /*0ff0*/  ISETP.LT.AND P0, PT, RZ, UR4, PT ;  /* 0x00000004ff007c0c */ /* 0x000fc6000bf01270 */
[----:B------:R-:W-:-:S04]  /*1000*/  UIADD3 UR5, UR5, 0x100, URZ ;  /* 0x0000010005057890 */ /* 0x000fc8000fffe03f */
[----:B------:R-:W-:-:S04]  /*1010*/  USHF.R.U32.HI UR5, URZ, 0x4, UR5 ;  /* 0x000000043f057899 */ /* 0x000fc80008011605 */
[----:B------:R-:W-:Y:S02]  /*1020*/  ULOP3.LUT UR41, UR5, 0x3fff, URZ, 0xc0, !UPT ;  /* 0x00003fff05297892 */ /* 0x000fe4000f8ec03f */
[----:B01--45:R-:W-:Y:S10]  /*1030*/  @P0 BRA `(.L_x_13) ;  /* 0x0000000000400947 */ /* 0x033ff40003800000 */
[----:B------:R-:W-:Y:S01]  /*1040*/  MOV R0, 0x0 ;  /* 0x0000000000007802 */ /* 0x000fe20000000f00 */
[----:B------:R-:W-:Y:S01]  /*1050*/  ULDC.64 UR4, c[0x4][0x68] ;  /* 0x01001a0000047ab9 */ /* 0x000fe20000000a00 */
[----:B------:R-:W-:Y:S01]  /*1060*/  ULDC.64 UR6, c[0x4][0x8] ;  /* 0x0100020000067ab9 */ /* 0x000fe20000000a00 */
[----:B01----:R-:W-:Y:S01]  /*1070*/  IMAD.U32 R4, RZ, RZ, UR4 ;  /* 0x00000004ff047e24 */ /* 0x003fe2000f8e00ff */
[----:B------:R0:W1:Y:S01]  /*1080*/  LDC.64 R14, c[0x4][R0] ;  /* 0x01000000000e7b82 */ /* 0x0000620000000a00 */
[----:B------:R-:W-:Y:S01]  /*1090*/  IMAD.U32 R5, RZ, RZ, UR5 ;  /* 0x00000005ff057e24 */ /* 0x000fe2000f8e00ff */
[----:B------:R-:W-:Y:S01]  /*10a0*/  ULDC.64 UR4, c[0x4][0x70] ;  /* 0x01001c0000047ab9 */ /* 0x000fe20000000a00 */
[----:B------:R-:W-:Y:S01]  /*10b0*/  MOV R10, UR6 ;  /* 0x00000006000a7c02 */ /* 0x000fe20008000f00 */
[----:B------:R-:W-:Y:S02]  /*10c0*/  IMAD.U32 R6, RZ, RZ, UR4 ;  /* 0x00000004ff067e24 */ /* 0x000fe4000f8e00ff */
[----:B------:R-:W-:-:S02]  /*10d0*/  IMAD.U32 R7, RZ, RZ, UR5 ;  /* 0x00000005ff077e24 */ /* 0x000fc4000f8e00ff */
[----:B------:R-:W-:Y:S02]  /*10e0*/  IMAD.U32 R11, RZ, RZ, UR7 ;  /* 0x00000007ff0b7e24 */ /* 0x000fe4000f8e00ff */
[----:B------:R-:W-:Y:S02]  /*10f0*/  IMAD.MOV.U32 R8, RZ, RZ, 0x1e1 ;  /* 0x000001e1ff087424 */ /* 0x000fe400078e00ff */
[----:B------:R-:W-:Y:S02]  /*1100*/  IMAD.MOV.U32 R12, RZ, RZ, 0x1 ;  /* 0x00000001ff0c7424 */ /* 0x000fe400078e00ff */
[----:B0-----:R-:W-:-:S07]  /*1110*/  IMAD.MOV.U32 R13, RZ, RZ, RZ ;  /* 0x000000ffff0d7224 */ /* 0x001fce00078e00ff */
[----:B------:R-:W-:-:S07]  /*1120*/  LEPC R20, `(.L_x_13) ;  /* 0x000000001014794e */ /* 0x000fce0000000000 */
[----:B-1---5:R-:W-:Y:S05]  /*1130*/  CALL.ABS.NOINC R14 ;  /* 0x000000000e007343 */ /* 0x022fea0003c00000 */
.L_x_13:
[----:B------:R-:W-:-:S13]  /*1140*/  ISETP.NE.AND P0, PT, R74, 0x3, PT ;  /* 0x000000034a00780c */ /* 0x000fda0003f05270 */
[----:B------:R-:W-:Y:S05]  /*1150*/  @!P0 BRA `(.L_x_14) ;  /* 0x0000000000048947 */ /* 0x000fea0003800000 */
[----:B------:R-:W-:Y:S01]  /*1160*/  BPT.TRAP 0x1 ;  /* 0x000000040000795c */ /* 0x000fe20000300000 */
.L_x_14:
[----:B------:R-:W-:Y:S02]  /*1170*/  IMAD.U32 R3, RZ, RZ, UR39 ;  /* 0x00000027ff037e24 */ /* 0x000fe4000f8e00ff */
[----:B------:R-:W-:-:S03]  /*1180*/  IMAD.U32 R0, RZ, RZ, UR38 ;  /* 0x00000026ff007e24 */ /* 0x000fc6000f8e00ff */
[----:B------:R-:W-:Y:S02]  /*1190*/  LEA R3, R3, UR42, 0x3 ;  /* 0x0000002a03037c11 */ /* 0x000fe4000f8e18ff */
[----:B------:R-:W-:-:S04]  /*11a0*/  SHF.L.U32 R0, R0, 0x1f, RZ ;  /* 0x0000001f00007819 */ /* 0x000fc800000006ff */
[----:B------:R2:W3:Y:S01]  /*11b0*/  SYNCS.PHASECHK.TRANS64.TRYWAIT P1, [R3+URZ], R0 ;  /* 0x00000000030075a7 */ /* 0x0004e2000802017f */
[----:B------:R-:W-:Y:S05]  /*11c0*/  @!P0 BRA `(.L_x_15) ;  /* 0x0000000000048947 */ /* 0x000fea0003800000 */
[----:B------:R-:W-:Y:S01]  /*11d0*/  BPT.TRAP 0x1 ;  /* 0x000000040000795c */ /* 0x000fe20000300000 */
.L_x_15:
[----:B---3--:R-:W-:Y:S05]  /*11e0*/  @P1 BRA `(.L_x_16) ;  /* 0x0000000000081947 */ /* 0x008fea0003800000 */
[----:B------:R-:W3:Y:S02]  /*11f0*/  SYNCS.PHASECHK.TRANS64.TRYWAIT P1, [R3+URZ], R0 ;  /* 0x00000000030075a7 */ /* 0x000ee4000802017f */
[----:B---3--:R-:W-:Y:S05]  /*1200*/  @!P1 BRA `(.L_x_17) ;  /* 0x00000058000c9947 */ /* 0x008fea0003800000 */
.L_x_16:
[----:B------:R-:W-:-:S04]  /*1210*/  UISETP.LT.AND UP0, UPT, UR40, 0x1, UPT ;  /* 0x000000012800788c */ /* 0x000fc8000bf01270 */
[----:B------:R-:W-:-:S04]  /*1220*/  USEL UR4, UR40, 0x1, UP0 ;  /* 0x0000000128047887 */ /* 0x000fc80008000000 */
[----:B------:R-:W-:-:S06]  /*1230*/  UIADD3 UR4, UR40, -UR4, URZ ;  /* 0x8000000428047290 */ /* 0x000fcc000fffe03f */
[----:B--23--:R-:W-:Y:S01]  /*1240*/  IMAD.U32 R0, RZ, RZ, UR4 ;  /* 0x00000004ff007e24 */ /* 0x00cfe2000f8e00ff */
[----:B------:R-:W-:Y:S05]  /*1250*/  WARPSYNC.ALL ;  /* 0x0000000000007948 */ /* 0x000fea0003800000 */
[----:B------:R-:W-:Y:S01]  /*1260*/  ISETP.GE.AND P1, PT, R0, 0x1, PT ;  /* 0x000000010000780c */ /* 0x000fe20003f26270 */
[----:B------:R-:W-:Y:S01]  /*1270*/  UIADD3 UR4, UR42, 0x30100, URZ ;  /* 0x000301002a047890 */ /* 0x000fe2000fffe03f */
[----:B------:R-:W-:Y:S01]  /*1280*/  WARPGROUP.ARRIVE ;  /* 0x00000000000079c5 */ /* 0x000fe20000000000 */
[----:B------:R-:W-:Y:S01]  /*1290*/  UMOV UR9, 0x40000040 ;  /* 0x4000004000097882 */ /* 0x000fe20000000000 */
[----:B------:R-:W-:Y:S01]  /*12a0*/  UMOV UR11, 0x40000040 ;  /* 0x40000040000b7882 */ /* 0x000fe20000000000 */
[----:B------:R-:W-:Y:S01]  /*12b0*/  USHF.R.U32.HI UR4, URZ, 0x4, UR4 ;  /* 0x000000043f047899 */ /* 0x000fe20008011604 */
[----:B------:R-:W-:Y:S01]  /*12c0*/  UMOV UR15, UR11 ;  /* 0x0000000b000f7c82 */ /* 0x000fe20008000000 */
[----:B------:R-:W-:-:S02]  /*12d0*/  UMOV UR13, 0x40000040 ;  /* 0x40000040000d7882 */ /* 0x000fc40000000000 */
[----:B------:R-:W-:Y:S02]  /*12e0*/  ULOP3.LUT UR5, UR4, 0x3fff, URZ, 0xc0, !UPT ;  /* 0x00003fff04057892 */ /* 0x000fe4000f8ec03f */
[----:B------:R-:W-:Y:S02]  /*12f0*/  ULOP3.LUT UR4, UR41, 0x10000, URZ, 0xfc, !UPT ;  /* 0x0001000029047892 */ /* 0x000fe4000f8efc3f */
[----:B------:R-:W-:Y:S02]  /*1300*/  ULOP3.LUT UR5, UR5, 0x10000, URZ, 0xfc, !UPT ;  /* 0x0001000005057892 */ /* 0x000fe4000f8efc3f */
[----:B------:R-:W-:Y:S02]  /*1310*/  UIMAD UR8, UR39, 0xc00, UR4 ;  /* 0x00000c00270878a4 */ /* 0x000fe4000f8e0204 */
[----:B------:R-:W-:Y:S02]  /*1320*/  ULEA UR6, UR39, UR5, 0x9 ;  /* 0x0000000527067291 */ /* 0x000fe4000f8e483f */
[----:B------:R-:W-:-:S02]  /*1330*/  UIADD3 UR12, UR8, 0x400, URZ ;  /* 0x00000400080c7890 */ /* 0x000fc4000fffe03f */
[----:B------:R-:W-:-:S03]  /*1340*/  UIADD3 UR7, UR8, 0x402, URZ ;  /* 0x0000040208077890 */ /* 0x000fc6000fffe03f */
[----:B------:R-:W-:Y:S02]  /*1350*/  UMOV UR10, UR6 ;  /* 0x00000006000a7c82 */ /* 0x000fe40008000000 */
[----:B------:R-:W-:Y:S01]  /*1360*/  HGMMA.64x32x16.F32.BF16 R40, gdesc[UR8], RZ, !UPT, gsb0 ;  /* 0x00600000082879f0 */ /* 0x000fe2000c0018ff */
[----:B------:R-:W-:Y:S01]  /*1370*/  UMOV UR14, UR10 ;  /* 0x0000000a000e7c82 */ /* 0x000fe20008000000 */
[----:B------:R-:W-:Y:S01]  /*1380*/  UIADD3 UR10, UR6, 0x106, URZ ;  /* 0x00000106060a7890 */ /* 0x000fe2000fffe03f */
[----:B------:R-:W-:Y:S01]  /*1390*/  UMOV UR9, 0x40000040 ;  /* 0x4000004000097882 */ /* 0x000fe20000000000 */
[----:B------:R-:W-:Y:S01]  /*13a0*/  UMOV UR11, 0x40000040 ;  /* 0x40000040000b7882 */ /* 0x000fe20000000000 */
[----:B------:R-:W-:Y:S02]  /*13b0*/  WARPGROUP.DEPBAR.LE gsb0, 0x0 ;  /* 0x00008000000079c5 */ /* 0x000fe40000010000 */
[----:B------:R-:W-:-:S06]  /*13c0*/  WARPGROUP.ARRIVE ;  /* 0x00000000000079c5 */ /* 0x000fcc0000000000 */
[----:B------:R-:W-:Y:S01]  /*13d0*/  HGMMA.64x32x16.F32.BF16 R24, gdesc[UR12], RZ, !UPT, gsb0 ;  /* 0x006000000c1879f0 */ /* 0x000fe2000c0018ff */
[----:B------:R-:W-:Y:S02]  /*13e0*/  UIADD3 UR12, UR8, 0x2, URZ ;  /* 0x00000002080c7890 */ /* 0x000fe4000fffe03f */
[----:B------:R-:W-:Y:S01]  /*13f0*/  UIADD3 UR14, UR6, 0x2, URZ ;  /* 0x00000002060e7890 */ /* 0x000fe2000fffe03f */
[----:B------:R-:W-:Y:S01]  /*1400*/  UMOV UR13, 0x40000040 ;  /* 0x40000040000d7882 */ /* 0x000fe20000000000 */
[----:B------:R-:W-:Y:S01]  /*1410*/  UMOV UR15, 0x40000040 ;  /* 0x40000040000f7882 */ /* 0x000fe20000000000 */
[----:B------:R-:W-:Y:S02]  /*1420*/  WARPGROUP.DEPBAR.LE gsb0, 0x0 ;  /* 0x00008000000079c5 */ /* 0x000fe40000010000 */
[----:B------:R-:W-:-:S06]  /*1430*/  WARPGROUP.ARRIVE ;  /* 0x00000000000079c5 */ /* 0x000fcc0000000000 */
[----:B------:R-:W-:Y:S01]  /*1440*/  HGMMA.64x32x16.F32.BF16 R40, gdesc[UR12], R40, gsb0 ;  /* 0x006000000c2879f0 */ /* 0x000fe20008001828 */
[----:B------:R-:W-:Y:S01]  /*1450*/  UMOV UR12, UR7 ;  /* 0x00000007000c7c82 */ /* 0x000fe20008000000 */
[----:B------:R-:W-:Y:S01]  /*1460*/  UMOV UR13, 0x40000040 ;  /* 0x40000040000d7882 */ /* 0x000fe20000000000 */
[----:B------:R-:W-:Y:S01]  /*1470*/  UIADD3 UR7, UR8, 0x404, URZ ;  /* 0x0000040408077890 */ /* 0x000fe2000fffe03f */
[----:B------:R-:W-:Y:S02]  /*1480*/  WARPGROUP.DEPBAR.LE gsb0, 0x0 ;  /* 0x00008000000079c5 */ /* 0x000fe40000010000 */
[----:B------:R-:W-:-:S06]  /*1490*/  WARPGROUP.ARRIVE ;  /* 0x00000000000079c5 */ /* 0x000fcc0000000000 */
[----:B------:R-:W-:Y:S01]  /*14a0*/  HGMMA.64x32x16.F32.BF16 R24, gdesc[UR12], R24, gsb0 ;  /* 0x006000000c1879f0 */ /* 0x000fe20008001818 */
        /* <DEDUP_REMOVED lines=56> */
[----:B------:R-:W-:Y:S01]  /*1830*/  UIADD3 UR6, UR8, 0xa06, URZ ;  /* 0x00000a0608067890 */ /* 0x000fe2000fffe03f */
[----:B------:R-:W-:Y:S02]  /*1840*/  WARPGROUP.DEPBAR.LE gsb0, 0x0 ;  /* 0x00008000000079c5 */ /* 0x000fe40000010000 */
[----:B------:R-:W-:-:S06]  /*1850*/  WARPGROUP.ARRIVE ;  /* 0x00000000000079c5 */ /* 0x000fcc0000000000 */
[----:B------:R-:W-:Y:S01]  /*1860*/  HGMMA.64x32x16.F32.BF16 R40, gdesc[UR12], R40, gsb0 ;  /* 0x006000000c2879f0 */ /* 0x000fe20008001828 */
[----:B------:R-:W-:Y:S01]  /*1870*/  UMOV UR12, UR7 ;  /* 0x00000007000c7c82 */ /* 0x000fe20008000000 */
[----:B------:R-:W-:Y:S01]  /*1880*/  UMOV UR13, 0x40000040 ;  /* 0x40000040000d7882 */ /* 0x000fe20000000000 */
[----:B------:R-:W-:-:S07]  /*1890*/  UIADD3 UR7, UR8, 0x606, URZ ;  /* 0x0000060608077890 */ /* 0x000fce000fffe03f */
[----:B------:R-:W-:Y:S01]  /*18a0*/  UMOV UR8, UR7 ;  /* 0x0000000700087c82 */ /* 0x000fe20008000000 */
[----:B------:R-:W-:Y:S02]  /*18b0*/  WARPGROUP.DEPBAR.LE gsb0, 0x0 ;  /* 0x00008000000079c5 */ /* 0x000fe40000010000 */
[----:B------:R-:W-:-:S06]  /*18c0*/  WARPGROUP.ARRIVE ;  /* 0x00000000000079c5 */ /* 0x000fcc0000000000 */
[----:B------:R-:W-:Y:S03]  /*18d0*/  HGMMA.64x32x16.F32.BF16 R24, gdesc[UR12], R24, gsb0 ;  /* 0x006000000c1879f0 */ /* 0x000fe60008001818 */
[----:B------:R-:W-:Y:S02]  /*18e0*/  WARPGROUP.DEPBAR.LE gsb0, 0x0 ;  /* 0x00008000000079c5 */ /* 0x000fe40000010000 */
[----:B------:R-:W-:-:S06]  /*18f0*/  WARPGROUP.ARRIVE ;  /* 0x00000000000079c5 */ /* 0x000fcc0000000000 */
[----:B------:R-:W-:Y:S01]  /*1900*/  HGMMA.64x32x16.F32.BF16 R40, gdesc[UR8], R40, gsb0 ;  /* 0x00600000082879f0 */ /* 0x000fe20008001828 */
[----:B------:R-:W-:Y:S01]  /*1910*/  UMOV UR8, UR6 ;  /* 0x0000000600087c82 */ /* 0x000fe20008000000 */
[----:B------:R-:W-:Y:S01]  /*1920*/  UMOV UR9, 0x40000040 ;  /* 0x4000004000097882 */ /* 0x000fe20000000000 */
[----:B------:R-:W-:Y:S02]  /*1930*/  WARPGROUP.DEPBAR.LE gsb0, 0x0 ;  /* 0x00008000000079c5 */ /* 0x000fe40000010000 */
[----:B------:R-:W-:-:S06]  /*1940*/  WARPGROUP.ARRIVE ;  /* 0x00000000000079c5 */ /* 0x000fcc0000000000 */
[----:B------:R-:W-:Y:S03]  /*1950*/  HGMMA.64x32x16.F32.BF16 R24, gdesc[UR8], R24, gsb0 ;  /* 0x00600000081879f0 */ /* 0x000fe60008001818 */
[----:B------:R-:W-:Y:S02]  /*1960*/  WARPGROUP.DEPBAR.LE gsb0, 0x0 ;  /* 0x00008000000079c5 */ /* 0x000fe40000010000 */
[----:B------:R-:W-:Y:S05]  /*1970*/  @!P1 BRA `(.L_x_18) ;  /* 0x0000000800489947 */ /* 0x000fea0003800000 */
[----:B------:R-:W-:-:S04]  /*1980*/  UIADD3 UR6, UR39, 0x1, URZ ;  /* 0x0000000127067890 */ /* 0x000fc8000fffe03f */
[----:B------:R-:W-:-:S04]  /*1990*/  UISETP.NE.AND UP0, UPT, UR6, 0x4, UPT ;  /* 0x000000040600788c */ /* 0x000fc8000bf05270 */
[----:B------:R-:W-:Y:S02]  /*19a0*/  USEL UR7, URZ, 0x1, UP0 ;  /* 0x000000013f077887 */ /* 0x000fe40008000000 */
[----:B------:R-:W-:Y:S02]  /*19b0*/  USEL UR6, UR6, URZ, UP0 ;  /* 0x0000003f06067287 */ /* 0x000fe40008000000 */
[----:B------:R-:W-:-:S06]  /*19c0*/  ULOP3.LUT UR7, UR38, UR7, URZ, 0x3c, !UPT ;  /* 0x0000000726077292 */ /* 0x000fcc000f8e3c3f */
[----:B01----:R-:W-:Y:S01]  /*19d0*/  IMAD.U32 R5, RZ, RZ, UR7 ;  /* 0x00000007ff057e24 */ /* 0x003fe2000f8e00ff */
[----:B------:R-:W-:-:S06]  /*19e0*/  UMOV UR7, UR39 ;  /* 0x0000002700077c82 */ /* 0x000fcc0008000000 */
.L_x_25:
[----:B01----:R-:W-:Y:S05]  /*19f0*/  @!P0 BRA `(.L_x_19) ;  /* 0x0000000000048947 */ /* 0x003fea0003800000 */
[----:B------:R-:W-:Y:S01]  /*1a00*/  BPT.TRAP 0x1 ;  /* 0x000000040000795c */ /* 0x000fe20000300000 */
.L_x_19:
[----:B------:R-:W0:Y:S01]  /*1a10*/  S2UR UR9, SR_CgaCtaId ;  /* 0x00000000000979c3 */ /* 0x000e220000008800 */
[----:B------:R-:W-:Y:S01]  /*1a20*/  UMOV UR8, 0x400 ;  /* 0x0000040000087882 */ /* 0x000fe20000000000 */
[----:B------:R-:W-:Y:S01]  /*1a30*/  SHF.L.U32 R3, R5, 0x1f, RZ ;  /* 0x0000001f05037819 */ /* 0x000fe200000006ff */
[----:B0-----:R-:W-:-:S04]  /*1a40*/  ULEA UR8, UR9, UR8, 0x18 ;  /* 0x0000000809087291 */ /* 0x001fc8000f8ec03f */
[----:B------:R-:W-:-:S09]  /*1a50*/  ULEA UR9, UR6, UR8, 0x3 ;  /* 0x0000000806097291 */ /* 0x000fd2000f8e183f */
[----:B------:R0:W1:Y:S01]  /*1a60*/  SYNCS.PHASECHK.TRANS64.TRYWAIT P1, [UR9], R3 ;  /* 0x00000003ff0075a7 */ /* 0x0000620008020149 */
[----:B------:R-:W-:Y:S05]  /*1a70*/  @!P0 BRA `(.L_x_20) ;  /* 0x0000000000048947 */ /* 0x000fea0003800000 */
[----:B------:R-:W-:Y:S01]  /*1a80*/  BPT.TRAP 0x1 ;  /* 0x000000040000795c */ /* 0x000fe20000300000 */
.L_x_20:
[----:B-1----:R-:W-:Y:S05]  /*1a90*/  @P1 BRA `(.L_x_21) ;  /* 0x0000000000081947 */ /* 0x002fea0003800000 */
[----:B------:R-:W1:Y:S02]  /*1aa0*/  SYNCS.PHASECHK.TRANS64.TRYWAIT P1, [UR9], R3 ;  /* 0x00000003ff0075a7 */ /* 0x000e640008020149 */
[----:B-1----:R-:W-:Y:S05]  /*1ab0*/  @!P1 BRA `(.L_x_22) ;  /* 0x0000004c00f49947 */ /* 0x002fea0003800000 */
.L_x_21:
[----:B------:R-:W-:Y:S01]  /*1ac0*/  ULEA UR12, UR6, UR5, 0x9 ;  /* 0x00000005060c7291 */ /* 0x000fe2000f8e483f */
[----:B------:R-:W-:Y:S01]  /*1ad0*/  WARPGROUP.ARRIVE ;  /* 0x00000000000079c5 */ /* 0x000fe20000000000 */
[----:B------:R-:W-:Y:S01]  /*1ae0*/  UIMAD UR10, UR6, 0xc00, UR4 ;  /* 0x00000c00060a78a4 */ /* 0x000fe2000f8e0204 */
[----:B------:R-:W-:Y:S01]  /*1af0*/  UMOV UR19, 0x40000040 ;  /* 0x4000004000137882 */ /* 0x000fe20000000000 */
[----:B------:R-:W-:Y:S02]  /*1b00*/  UMOV UR17, 0x40000040 ;  /* 0x4000004000117882 */ /* 0x000fe40000000000 */
[----:B------:R-:W-:Y:S01]  /*1b10*/  UIADD3 UR9, UR10, 0x400, URZ ;  /* 0x000004000a097890 */ /* 0x000fe2000fffe03f */
[----:B------:R-:W-:Y:S02]  /*1b20*/  UMOV UR18, UR12 ;  /* 0x0000000c00127c82 */ /* 0x000fe40008000000 */
[----:B------:R-:W-:Y:S01]  /*1b30*/  UMOV UR16, UR10 ;  /* 0x0000000a00107c82 */ /* 0x000fe20008000000 */
[----:B------:R-:W-:Y:S01]  /*1b40*/  UIADD3 UR14, UR12, 0x106, URZ ;  /* 0x000001060c0e7890 */ /* 0x000fe2000fffe03f */
[----:B------:R-:W-:Y:S01]  /*1b50*/  HGMMA.64x32x16.F32.BF16 R40, gdesc[UR16], R40, gsb0 ;  /* 0x00600000102879f0 */ /* 0x000fe20008001828 */
[----:B------:R-:W-:Y:S01]  /*1b60*/  UMOV UR17, 0x40000040 ;  /* 0x4000004000117882 */ /* 0x000fe20000000000 */
[----:B------:R-:W-:Y:S01]  /*1b70*/  UMOV UR16, UR9 ;  /* 0x0000000900107c82 */ /* 0x000fe20008000000 */
[----:B------:R-:W-:Y:S01]  /*1b80*/  UIADD3 UR9, UR10, 0x402, URZ ;  /* 0x000004020a097890 */ /* 0x000fe2000fffe03f */
[----:B------:R-:W-:Y:S01]  /*1b90*/  UMOV UR15, 0x40000040 ;  /* 0x40000040000f7882 */ /* 0x000fe20000000000 */
[----:B------:R-:W-:Y:S01]  /*1ba0*/  UMOV UR13, 0x40000040 ;  /* 0x40000040000d7882 */ /* 0x000fe20000000000 */
[----:B------:R-:W-:-:S02]  /*1bb0*/  WARPGROUP.DEPBAR.LE gsb0, 0x0 ;  /* 0x00008000000079c5 */ /* 0x000fc40000010000 */
        /* <DEDUP_REMOVED lines=71> */
[----:B------:R-:W-:Y:S02]  /*2030*/  UIADD3 UR12, UR10, 0x606, URZ ;  /* 0x000006060a0c7890 */ /* 0x000fe4000fffe03f */
[----:B------:R-:W-:Y:S01]  /*2040*/  UIADD3 UR10, UR10, 0xa06, URZ ;  /* 0x00000a060a0a7890 */ /* 0x000fe2000fffe03f */
        /* <DEDUP_REMOVED lines=18> */
[----:B------:R-:W-:Y:S01]  /*2170*/  BPT.TRAP 0x1 ;  /* 0x000000040000795c */ /* 0x000fe20000300000 */
.L_x_23:
[----:B------:R-:W-:Y:S01]  /*2180*/  ULEA UR8, UR7, UR8, 0x3 ;  /* 0x0000000807087291 */ /* 0x000fe2000f8e183f */
[----:B------:R-:W-:-:S03]  /*2190*/  ISETP.GT.U32.AND P1, PT, R19, 0x1, PT ;  /* 0x000000011300780c */ /* 0x000fc60003f24070 */
[----:B------:R-:W-:-:S04]  /*21a0*/  UIADD3 UR8, UR8, 0x20, URZ ;  /* 0x0000002008087890 */ /* 0x000fc8000fffe03f */
[----:B------:R-:W-:-:S09]  /*21b0*/  UPRMT UR8, URZ, 0x654, UR8 ;  /* 0x000006543f087896 */ /* 0x000fd20008000008 */
[----:B------:R-:W-:Y:S01]  /*21c0*/  SYNCS.ARRIVE.TRANS64.RED.A1T0 RZ, [UR8], RZ ;  /* 0x000000ffffff79a7 */ /* 0x000fe20008100408 */
[----:B------:R-:W-:Y:S05]  /*21d0*/  @P1 BRA `(.L_x_24) ;  /* 0x0000000000041947 */ /* 0x000fea0003800000 */
[----:B------:R-:W-:Y:S01]  /*21e0*/  BPT.TRAP 0x1 ;  /* 0x000000040000795c */ /* 0x000fe20000300000 */
.L_x_24:
[----:B------:R-:W-:Y:S01]  /*21f0*/  UIADD3 UR6, UR6, 0x1, URZ ;  /* 0x0000000106067890 */ /* 0x000fe2000fffe03f */
[C---:B------:R-:W-:Y:S01]  /*2200*/  ISETP.GT.AND P1, PT, R0.reuse, 0x1, PT ;  /* 0x000000010000780c */ /* 0x040fe20003f24270 */
[----:B------:R-:W-:Y:S01]  /*2210*/  UIADD3 UR7, UR7, 0x1, URZ ;  /* 0x0000000107077890 */ /* 0x000fe2000fffe03f */
[----:B------:R-:W-:Y:S01]  /*2220*/  VIADD R0, R0, 0xffffffff ;  /* 0xffffffff00007836 */ /* 0x000fe20000000000 */
[----:B------:R-:W-:Y:S02]  /*2230*/  UISETP.NE.AND UP0, UPT, UR6, 0x4, UPT ;  /* 0x000000040600788c */ /* 0x000fe4000bf05270 */
[----:B------:R-:W-:Y:S02]  /*2240*/  UISETP.NE.AND UP1, UPT, UR7, 0x4, UPT ;  /* 0x000000040700788c */ /* 0x000fe4000bf25270 */
[----:B------:R-:W-:Y:S02]  /*2250*/  USEL UR8, URZ, 0x1, UP0 ;  /* 0x000000013f087887 */ /* 0x000fe40008000000 */
[----:B------:R-:W-:-:S02]  /*2260*/  USEL UR6, UR6, URZ, UP0 ;  /* 0x0000003f06067287 */ /* 0x000fc40008000000 */
[----:B------:R-:W-:Y:S02]  /*2270*/  USEL UR7, UR7, URZ, UP1 ;  /* 0x0000003f07077287 */ /* 0x000fe40008800000 */
[----:B------:R-:W-:Y:S01]  /*2280*/  LOP3.LUT R5, R5, UR8, RZ, 0x3c, !PT ;  /* 0x0000000805057c12 */ /* 0x000fe2000f8e3cff */
[----:B------:R-:W-:Y:S09]  /*2290*/  @P1 BRA `(.L_x_25) ;  /* 0xfffffff400d41947 */ /* 0x000ff2000383ffff */
.L_x_18:
[----:B------:R-:W2:Y:S02]  /*22a0*/  LDC R0, c[0x0][0x28c] ;  /* 0x0000a300ff007b82 */ /* 0x000ea40000000800 */
[----:B--2---:R-:W-:-:S13]  /*22b0*/  ISETP.GE.AND P1, PT, R0, 0x1, PT ;  /* 0x000000010000780c */ /* 0x004fda0003f26270 */
[----:B------:R-:W-:Y:S05]  /*22c0*/  @!P1 BRA `(.L_x_26) ;  /* 0x0000000000409947 */ /* 0x000fea0003800000 */
[----:B------:R-:W-:Y:S05]  /*22d0*/  @!P0 BRA `(.L_x_27) ;  /* 0x0000000000048947 */ /* 0x000fea0003800000 */
[----:B------:R-:W-:Y:S01]  /*22e0*/  BPT.TRAP 0x1 ;  /* 0x000000040000795c */ /* 0x000fe20000300000 */
.L_x_27:
[----:B------:R-:W2:Y:S01]  /*22f0*/  S2UR UR6, SR_CgaCtaId ;  /* 0x00000000000679c3 */ /* 0x000ea20000008800 */
[----:B------:R-:W-:Y:S01]  /*2300*/  UISETP.LT.AND UP0, UPT, UR40, 0x1, UPT ;  /* 0x000000012800788c */ /* 0x000fe2000bf01270 */
[----:B------:R-:W-:Y:S01]  /*2310*/  ISETP.GT.U32.AND P0, PT, R19, 0x1, PT ;  /* 0x000000011300780c */ /* 0x000fe20003f04070 */
[----:B------:R-:W-:Y:S02]  /*2320*/  UMOV UR5, 0x400 ;  /* 0x0000040000057882 */ /* 0x000fe40000000000 */
[----:B------:R-:W-:-:S04]  /*2330*/  USEL UR4, UR40, 0x1, UP0 ;  /* 0x0000000128047887 */ /* 0x000fc80008000000 */
[----:B------:R-:W-:-:S04]  /*2340*/  UIADD3 UR4, UR39, UR40, -UR4 ;  /* 0x0000002827047290 */ /* 0x000fc8000fffe804 */
[----:B------:R-:W-:-:S04]  /*2350*/  USHF.L.U32 UR4, UR4, 0x3, URZ ;  /* 0x0000000304047899 */ /* 0x000fc8000800063f */
[----:B------:R-:W-:Y:S02]  /*2360*/  ULOP3.LUT UR4, UR4, 0x18, URZ, 0xc0, !UPT ;  /* 0x0000001804047892 */ /* 0x000fe4000f8ec03f */
[----:B--2---:R-:W-:-:S04]  /*2370*/  ULEA UR5, UR6, UR5, 0x18 ;  /* 0x0000000506057291 */ /* 0x004fc8000f8ec03f */
[----:B------:R-:W-:-:S04]  /*2380*/  UIADD3 UR4, UR5, 0x20, UR4 ;  /* 0x0000002005047890 */ /* 0x000fc8000fffe004 */
[----:B------:R-:W-:-:S09]  /*2390*/  UPRMT UR4, URZ, 0x654, UR4 ;  /* 0x000006543f047896 */ /* 0x000fd20008000004 */
[----:B------:R-:W-:Y:S01]  /*23a0*/  SYNCS.ARRIVE.TRANS64.RED.A1T0 RZ, [UR4], RZ ;  /* 0x000000ffffff79a7 */ /* 0x000fe20008100404 */
[----:B------:R-:W-:Y:S05]  /*23b0*/  @P0 BRA `(.L_x_26) ;  /* 0x0000000000040947 */ /* 0x000fea0003800000 */
[----:B------:R-:W-:Y:S01]  /*23c0*/  BPT.TRAP 0x1 ;  /* 0x000000040000795c */ /* 0x000fe20000300000 */
.L_x_26:
[----:B01----:R-:W0:Y:S01]  /*23d0*/  LDC R5, c[0x0][0x288] ;  /* 0x0000a200ff057b82 */ /* 0x003e220000000800 */
[----:B------:R-:W-:Y:S01]  /*23e0*/  LOP3.LUT R0, R22, 0x1, RZ, 0xc0, !PT ;  /* 0x0000000116007812 */ /* 0x000fe200078ec0ff */
[----:B------:R-:W-:Y:S01]  /*23f0*/  UIADD3 UR39, UR40, UR39, URZ ;  /* 0x0000002728277290 */ /* 0x000fe2000fffe03f */
[----:B------:R-:W-:Y:S01]  /*2400*/  SHF.R.U32.HI R3, RZ, 0x2, R18 ;  /* 0x00000002ff037819 */ /* 0x000fe20000011612 */
[----:B------:R-:W-:Y:S01]  /*2410*/  IMAD R9, R59, 0xc0, RZ ;  /* 0x000000c03b097824 */ /* 0x000fe200078e02ff */
[----:B------:R-:W-:Y:S01]  /*2420*/  LOP3.LUT R4, R18, 0x60, RZ, 0xc0, !PT ;  /* 0x0000006012047812 */ /* 0x000fe200078ec0ff */
[----:B------:R-:W-:Y:S01]  /*2430*/  IMAD.SHL.U32 R60, R0, 0x40, RZ ;  /* 0x00000040003c7824 */ /* 0x000fe200078e00ff */
[----:B------:R-:W-:Y:S01]  /*2440*/  LOP3.LUT R3, R3, 0x7, RZ, 0xc0, !PT ;  /* 0x0000000703037812 */ /* 0x000fe200078ec0ff */
[----:B------:R-:W-:Y:S01]  /*2450*/  USHF.R.U32.HI UR4, URZ, 0x2, UR39 ;  /* 0x000000023f047899 */ /* 0x000fe20008011627 */
[----:B------:R-:W-:Y:S01]  /*2460*/  SHF.R.U32.HI R4, RZ, 0x1, R4 ;  /* 0x00000001ff047819 */ /* 0x000fe20000011604 */
[----:B------:R-:W-:Y:S01]  /*2470*/  IMAD.SHL.U32 R6, R18, 0x2, RZ ;  /* 0x0000000212067824 */ /* 0x000fe200078e00ff */
[--C-:B------:R-:W-:Y:S01]  /*2480*/  LOP3.LUT R60, R60, 0x40, R3.reuse, 0xe2, !PT ;  /* 0x000000403c3c7812 */ /* 0x100fe200078ee203 */
[----:B------:R-:W-:Y:S01]  /*2490*/  ULOP3.LUT UR4, UR4, 0x1, URZ, 0xc0, !UPT ;  /* 0x0000000104047892 */ /* 0x000fe2000f8ec03f */
[-C--:B------:R-:W-:Y:S01]  /*24a0*/  IADD3 R3, RZ, -R4.reuse, -R3 ;  /* 0x80000004ff037210 */ /* 0x080fe20007ffe803 */
[----:B------:R-:W-:Y:S01]  /*24b0*/  ULDC UR8, c[0x0][0x284] ;  /* 0x0000a10000087ab9 */ /* 0x000fe20000000800 */
[----:B------:R-:W-:Y:S01]  /*24c0*/  UISETP.GT.U32.AND UP1, UPT, UR39, 0x3, UPT ;  /* 0x000000032700788c */ /* 0x000fe2000bf24070 */
[----:B------:R-:W-:Y:S01]  /*24d0*/  SHF.R.S32.HI R13, RZ, 0x1f, R23 ;  /* 0x0000001fff0d7819 */ /* 0x000fe20000011417 */
[----:B------:R-:W-:Y:S01]  /*24e0*/  UISETP.NE.U32.AND UP0, UPT, UR4, 0x1, UPT ;  /* 0x000000010400788c */ /* 0x000fe2000bf05070 */
[----:B------:R-:W-:Y:S01]  /*24f0*/  IMAD R64, R0, -0x40, R3 ;  /* 0xffffffc000407824 */ /* 0x000fe200078e0203 */
[----:B------:R-:W-:Y:S01]  /*2500*/  ULDC.64 UR6, c[0x0][0x5d0] ;  /* 0x0001740000067ab9 */ /* 0x000fe20000000a00 */
[----:B------:R-:W-:Y:S01]  /*2510*/  IMAD.SHL.U32 R3, R58, 0x20, RZ ;  /* 0x000000203a037824 */ /* 0x000fe200078e00ff */
[----:B------:R-:W-:Y:S01]  /*2520*/  UISETP.LT.U32.AND UP1, UPT, UR40, 0x4, UP1 ;  /* 0x000000042800788c */ /* 0x000fe20008f21070 */
[----:B------:R-:W-:Y:S01]  /*2530*/  LOP3.LUT R60, R60, R4, RZ, 0xfc, !PT ;  /* 0x000000043c3c7212 */ /* 0x000fe200078efcff */
[----:B------:R-:W-:Y:S01]  /*2540*/  UISETP.GT.U32.AND UP0, UPT, UR40, 0x3, !UP0 ;  /* 0x000000032800788c */ /* 0x000fe2000c704070 */
[----:B------:R-:W-:Y:S01]  /*2550*/  LOP3.LUT R0, R18, 0x3, RZ, 0xc0, !PT ;  /* 0x0000000312007812 */ /* 0x000fe200078ec0ff */
[----:B------:R-:W-:Y:S01]  /*2560*/  IMAD R4, R13, UR6, RZ ;  /* 0x000000060d047c24 */ /* 0x000fe2000f8e02ff */
[C---:B0-----:R-:W-:Y:S01]  /*2570*/  ISETP.GE.AND P0, PT, R3.reuse, R5, PT ;  /* 0x000000050300720c */ /* 0x041fe20003f06270 */
[----:B------:R-:W-:Y:S01]  /*2580*/  USEL UR5, URZ, 0x1, !UP1 ;  /* 0x000000013f057887 */ /* 0x000fe2000c800000 */
[----:B------:R-:W-:Y:S01]  /*2590*/  LOP3.LUT R6, R3, 0x6, R6, 0xf8, !PT ;  /* 0x0000000603067812 */ /* 0x000fe200078ef806 */
[----:B------:R-:W-:Y:S01]  /*25a0*/  USEL UR4, URZ, 0x1, !UP0 ;  /* 0x000000013f047887 */ /* 0x000fe2000c000000 */
[----:B------:R-:W-:Y:S01]  /*25b0*/  ISETP.GE.OR P0, PT, R9, UR8, P0 ;  /* 0x0000000809007c0c */ /* 0x000fe20008706670 */
[----:B------:R-:W-:Y:S01]  /*25c0*/  IMAD R0, R0, -0x2, R5 ;  /* 0xfffffffe00007824 */ /* 0x000fe200078e0205 */
[----:B------:R-:W-:Y:S01]  /*25d0*/  SHF.R.S32.HI R7, RZ, 0x1f, R6 ;  /* 0x0000001fff077819 */ /* 0x000fe20000011406 */
[----:B------:R-:W-:Y:S01]  /*25e0*/  IMAD R11, R23, UR7, R4 ;  /* 0x00000007170b7c24 */ /* 0x000fe2000f8e0204 */
[----:B------:R-:W-:Y:S01]  /*25f0*/  ULOP3.LUT UR39, UR39, 0x3, URZ, 0xc0, !UPT ;  /* 0x0000000327277892 */ /* 0x000fe2000f8ec03f */
[----:B------:R-:W-:Y:S01]  /*2600*/  IMAD.MOV.U32 R61, RZ, RZ, RZ ;  /* 0x000000ffff3d7224 */ /* 0x000fe200078e00ff */
[----:B------:R-:W-:Y:S01]  /*2610*/  IADD3 R64, -R9, UR8, R64 ;  /* 0x0000000809407c10 */ /* 0x000fe2000fffe140 */
[----:B------:R-:W-:Y:S01]  /*2620*/  IMAD.WIDE.U32 R4, R23, UR6, R6 ;  /* 0x0000000617047c25 */ /* 0x000fe2000f8e0006 */
[----:B------:R-:W-:-:S03]  /*2630*/  ULOP3.LUT UR38, UR4, UR38, UR5, 0x96, !UPT ;  /* 0x0000002604267292 */ /* 0x000fc6000f8e9605 */
[----:B------:R-:W-:Y:S02]  /*2640*/  IMAD.IADD R3, R0, 0x1, -R3 ;  /* 0x0000000100037824 */ /* 0x000fe400078e0a03 */
[----:B------:R-:W-:Y:S02]  /*2650*/  IMAD.IADD R9, R5, 0x1, R11 ;  /* 0x0000000105097824 */ /* 0x000fe400078e020b */
[----:B------:R-:W-:-:S04]  /*2660*/  IMAD.WIDE R60, R59, 0xc0, R60 ;  /* 0x000000c03b3c7825 */ /* 0x000fc800078e023c */
[----:B------:R-:W-:Y:S02]  /*2670*/  IMAD.MOV.U32 R0, RZ, RZ, -0x1 ;  /* 0xffffffffff007424 */ /* 0x000fe400078e00ff */
[----:B------:R-:W-:Y:S01]  /*2680*/  IMAD.MOV.U32 R8, RZ, RZ, R4 ;  /* 0x000000ffff087224 */ /* 0x000fe200078e0004 */
[----:B------:R-:W-:Y:S06]  /*2690*/  @P0 BRA `(.L_x_28) ;  /* 0x00000024007c0947 */ /* 0x000fec0003800000 */
[----:B------:R-:W0:Y:S01]  /*26a0*/  LDC.64 R4, c[0x0][0x5c8] ;  /* 0x00017200ff047b82 */ /* 0x000e220000000a00 */
[----:B-----5:R-:W-:Y:S01]  /*26b0*/  FSETP.NEU.AND P1, PT, R57, RZ, PT ;  /* 0x000000ff3900720b */ /* 0x020fe20003f2d000 */
[----:B------:R-:W-:Y:S01]  /*26c0*/  BSSY B0, `(.L_x_28) ;  /* 0x000025c000007945 */ /* 0x000fe20003800000 */
[----:B------:R-:W-:-:S04]  /*26d0*/  ISETP.GT.AND P3, PT, R64, RZ, PT ;  /* 0x000000ff4000720c */ /* 0x000fc80003f64270 */
[----:B------:R-:W-:Y:S01]  /*26e0*/  ISETP.GT.AND P0, PT, R3, RZ, P3 ;  /* 0x000000ff0300720c */ /* 0x000fe20001f04270 */
[-C--:B0-----:R-:W-:Y:S02]  /*26f0*/  IMAD R10, R61, R4.reuse, RZ ;  /* 0x000000043d0a7224 */ /* 0x081fe400078e02ff */
[----:B------:R-:W-:-:S04]  /*2700*/  IMAD.WIDE.U32 R70, R60, R4, R8 ;  /* 0x000000043c467225 */ /* 0x000fc800078e0008 */
[----:B------:R-:W-:-:S05]  /*2710*/  IMAD R9, R60, R5, R10 ;  /* 0x000000053c097224 */ /* 0x000fca00078e020a */
[----:B------:R-:W-:Y:S01]  /*2720*/  IADD3 R73, R71, R9, RZ ;  /* 0x0000000947497210 */ /* 0x000fe20007ffe0ff */
[----:B------:R-:W-:Y:S06]  /*2730*/  @!P1 BRA `(.L_x_29) ;  /* 0x0000001800c09947 */ /* 0x000fec0003800000 */
[----:B------:R-:W0:Y:S01]  /*2740*/  LDC.64 R10, c[0x0][0x5b8] ;  /* 0x00016e00ff0a7b82 */ /* 0x000e220000000a00 */
[----:B------:R-:W-:-:S07]  /*2750*/  ULDC.64 UR4, c[0x0][0x5c0] ;  /* 0x0001700000047ab9 */ /* 0x000fce0000000a00 */
[----:B------:R-:W1:Y:S08]  /*2760*/  LDC.64 R20, c[0x0][0x5b0] ;  /* 0x00016c00ff147b82 */ /* 0x000e700000000a00 */
[----:B------:R-:W2:Y:S01]  /*2770*/  LDC.64 R8, c[0x0][0x5a8] ;  /* 0x00016a00ff087b82 */ /* 0x000ea20000000a00 */
[----:B0-----:R-:W-:-:S04]  /*2780*/  IMAD R12, R13, R10, RZ ;  /* 0x0000000a0d0c7224 */ /* 0x001fc800078e02ff */
[C---:B------:R-:W-:Y:S02]  /*2790*/  IMAD R11, R23.reuse, R11, R12 ;  /* 0x0000000b170b7224 */ /* 0x040fe400078e020c */
[----:B------:R-:W-:-:S04]  /*27a0*/  IMAD.WIDE.U32 R12, R23, R10, R6 ;  /* 0x0000000a170c7225 */ /* 0x000fc800078e0006 */
[----:B-1----:R-:W-:Y:S02]  /*27b0*/  IMAD R14, R61, R20, RZ ;  /* 0x000000143d0e7224 */ /* 0x002fe400078e02ff */
[----:B------:R-:W-:Y:S02]  /*27c0*/  IMAD.IADD R15, R13, 0x1, R11 ;  /* 0x000000010d0f7824 */ /* 0x000fe400078e020b */
[----:B------:R-:W-:Y:S02]  /*27d0*/  IMAD R71, R60, R21, R14 ;  /* 0x000000153c477224 */ /* 0x000fe400078e020e */
[----:B------:R-:W-:-:S04]  /*27e0*/  IMAD.MOV.U32 R14, RZ, RZ, R12 ;  /* 0x000000ffff0e7224 */ /* 0x000fc800078e000c */
[----:B------:R-:W-:-:S04]  /*27f0*/  IMAD.WIDE.U32 R58, R60, R20, R14 ;  /* 0x000000143c3a7225 */ /* 0x000fc800078e000e */
[----:B------:R-:W-:Y:S01]  /*2800*/  IMAD.IADD R59, R59, 0x1, R71 ;  /* 0x000000013b3b7824 */ /* 0x000fe200078e0247 */
[----:B--2---:R-:W-:-:S04]  /*2810*/  LEA R62, P1, R58, R8, 0x1 ;  /* 0x000000083a3e7211 */ /* 0x004fc800078208ff */
[----:B------:R-:W-:-:S05]  /*2820*/  LEA.HI.X R63, R58, R9, R59, 0x1, P1 ;  /* 0x000000093a3f7211 */ /* 0x000fca00008f0c3b */
[----:B------:R0:W2:Y:S01]  /*2830*/  @P0 LDG.E.LTC128B.U16 R65, desc[UR36][R62.64] ;  /* 0x000000243e410981 */ /* 0x0000a2000c1e1520 */
[----:B------:R-:W-:Y:S01]  /*2840*/  IMAD.WIDE.U32 R66, R60, R20, R6 ;  /* 0x000000143c427225 */ /* 0x000fe200078e0006 */
[----:B------:R-:W-:Y:S03]  /*2850*/  BSSY B1, `(.L_x_30) ;  /* 0x0000012000017945 */ /* 0x000fe60003800000 */
[----:B------:R-:W-:Y:S02]  /*2860*/  IMAD.IADD R67, R71, 0x1, R67 ;  /* 0x0000000147437824 */ /* 0x000fe400078e0243 */
[----:B------:R-:W-:-:S04]  /*2870*/  IMAD.WIDE.U32 R68, R23, R10, R66 ;  /* 0x0000000a17447225 */ /* 0x000fc800078e0042 */
[----:B0-----:R-:W-:Y:S01]  /*2880*/  IMAD.SHL.U32 R62, R20, 0x8, RZ ;  /* 0x00000008143e7824 */ /* 0x001fe200078e00ff */
[----:B------:R-:W-:Y:S01]  /*2890*/  LEA R66, P2, R68, R8, 0x1 ;  /* 0x0000000844427211 */ /* 0x000fe200078408ff */
[----:B--2---:R-:W-:-:S04]  /*28a0*/  IMAD.U32 R58, R65, 0x10000, RZ ;  /* 0x00010000413a7824 */ /* 0x004fc800078e00ff */
[----:B------:R-:W-:Y:S01]  /*28b0*/  FMUL R59, R58, R57 ;  /* 0x000000393a3b7220 */ /* 0x000fe20000400000 */
[----:B------:R-:W-:-:S03]  /*28c0*/  LEA R58, P1, R70, UR4, 0x1 ;  /* 0x00000004463a7c11 */ /* 0x000fc6000f8208ff */
[----:B------:R-:W-:Y:S01]  /*28d0*/  FFMA R59, R40, R56, R59 ;  /* 0x00000038283b7223 */ /* 0x000fe2000000003b */
[----:B------:R-:W-:-:S04]  /*28e0*/  IMAD.IADD R40, R11, 0x1, R69 ;  /* 0x000000010b287824 */ /* 0x000fc800078e0245 */
[----:B------:R-:W-:Y:S02]  /*28f0*/  F2FP.BF16.F32.PACK_AB R63, RZ, R59 ;  /* 0x0000003bff3f723e */ /* 0x000fe400000010ff */
[----:B------:R-:W-:Y:S02]  /*2900*/  LEA.HI.X R59, R70, UR5, R73, 0x1, P1 ;  /* 0x00000005463b7c11 */ /* 0x000fe400088f0c49 */
[----:B------:R-:W-:Y:S02]  /*2910*/  ISETP.GT.AND P1, PT, R3, 0x1, P3 ;  /* 0x000000010300780c */ /* 0x000fe40001f24270 */
[----:B------:R-:W-:Y:S01]  /*2920*/  LEA.HI.X R67, R68, R9, R40, 0x1, P2 ;  /* 0x0000000944437211 */ /* 0x000fe200010f0c28 */
[----:B------:R0:W-:Y:S02]  /*2930*/  @P0 STG.E.U16 desc[UR36][R58.64], R63 ;  /* 0x0000003f3a000986 */ /* 0x0001e4000c101524 */
[----:B0-----:R-:W-:-:S08]  /*2940*/  SHF.L.U64.HI R63, R20, 0x3, R21 ;  /* 0x00000003143f7819 */ /* 0x001fd00000010215 */
[----:B------:R-:W-:Y:S05]  /*2950*/  @!P1 BRA `(.L_x_31) ;  /* 0x0000000000049947 */ /* 0x000fea0003800000 */
[----:B------:R0:W5:Y:S02]  /*2960*/  LDG.E.LTC128B.U16 R65, desc[UR36][R66.64+0x2] ;  /* 0x0000022442417981 */ /* 0x000164000c1e1520 */
.L_x_31:
[----:B------:R-:W-:Y:S05]  /*2970*/  BSYNC B1 ;  /* 0x0000000000017941 */ /* 0x000fea0003800000 */
.L_x_30:
[C---:B-----5:R-:W-:Y:S01]  /*2980*/  IMAD.U32 R40, R65.reuse, 0x10000, RZ ;  /* 0x0001000041287824 */ /* 0x060fe200078e00ff */
[----:B------:R-:W-:Y:S01]  /*2990*/  ISETP.GT.AND P0, PT, R64, 0x8, PT ;  /* 0x000000084000780c */ /* 0x000fe20003f04270 */
[----:B------:R-:W-:Y:S01]  /*29a0*/  IMAD.WIDE.U32 R72, R60, R20, R62 ;  /* 0x000000143c487225 */ /* 0x000fe200078e003e */
[----:B------:R-:W-:-:S03]  /*29b0*/  PRMT R75, R65, 0x7610, R75 ;  /* 0x00007610414b7816 */ /* 0x000fc6000000004b */
[----:B------:R-:W-:Y:S01]  /*29c0*/  FMUL R40, R40, R57 ;  /* 0x0000003928287220 */ /* 0x000fe20000400000 */
[----:B------:R-:W-:Y:S01]  /*29d0*/  ISETP.GT.AND P2, PT, R3, RZ, P0 ;  /* 0x000000ff0300720c */ /* 0x000fe20000744270 */
[----:B------:R-:W-:Y:S02]  /*29e0*/  IMAD.IADD R69, R71, 0x1, R73 ;  /* 0x0000000147457824 */ /* 0x000fe400078e0249 */
[----:B------:R-:W-:Y:S01]  /*29f0*/  FFMA R40, R41, R56, R40 ;  /* 0x0000003829287223 */ /* 0x000fe20000000028 */
[----:B------:R-:W-:-:S04]  /*2a00*/  IADD3 R41, P4, R12, R72, RZ ;  /* 0x000000480c297210 */ /* 0x000fc80007f9e0ff */
[----:B------:R-:W-:Y:S01]  /*2a10*/  F2FP.BF16.F32.PACK_AB R40, RZ, R40 ;  /* 0x00000028ff28723e */ /* 0x000fe200000010ff */
[----:B------:R-:W-:Y:S01]  /*2a20*/  IMAD.X R68, R69, 0x1, R15, P4 ;  /* 0x0000000145447824 */ /* 0x000fe200020e060f */
[C---:B------:R-:W-:Y:S02]  /*2a30*/  LEA R70, P4, R41.reuse, R8, 0x1 ;  /* 0x0000000829467211 */ /* 0x040fe400078808ff */
[----:B------:R-:W-:Y:S02]  /*2a40*/  PRMT R73, R40, 0x7610, R73 ;  /* 0x0000761028497816 */ /* 0x000fe40000000049 */
[----:B------:R-:W-:-:S03]  /*2a50*/  LEA.HI.X R71, R41, R9, R68, 0x1, P4 ;  /* 0x0000000929477211 */ /* 0x000fc600020f0c44 */
[----:B------:R1:W-:Y:S04]  /*2a60*/  @P1 STG.E.U16 desc[UR36][R58.64+0x2], R73 ;  /* 0x000002493a001986 */ /* 0x0003e8000c101524 */
[----:B------:R2:W3:Y:S01]  /*2a70*/  @P2 LDG.E.LTC128B.U16 R75, desc[UR36][R70.64] ;  /* 0x00000024464b2981 */ /* 0x0004e2000c1e1520 */
[----:B------:R-:W-:Y:S01]  /*2a80*/  IMAD.SHL.U32 R41, R4, 0x10, RZ ;  /* 0x0000001004297824 */ /* 0x000fe200078e00ff */
[----:B------:R-:W-:Y:S01]  /*2a90*/  IADD3 R72, P1, R6, R72, RZ ;  /* 0x0000004806487210 */ /* 0x000fe20007f3e0ff */
[----:B------:R-:W-:Y:S03]  /*2aa0*/  BSSY B1, `(.L_x_32) ;  /* 0x0000011000017945 */ /* 0x000fe60003800000 */
[----:B------:R-:W-:Y:S01]  /*2ab0*/  IADD3 R68, P4, R41, R58, RZ ;  /* 0x0000003a29447210 */ /* 0x000fe20007f9e0ff */
[----:B-1----:R-:W-:Y:S01]  /*2ac0*/  IMAD.X R73, R7, 0x1, R69, P1 ;  /* 0x0000000107497824 */ /* 0x002fe200008e0645 */
[----:B------:R-:W-:Y:S01]  /*2ad0*/  ISETP.GT.AND P1, PT, R3, 0x1, P0 ;  /* 0x000000010300780c */ /* 0x000fe20000724270 */
[----:B------:R-:W-:-:S03]  /*2ae0*/  IMAD.WIDE.U32 R72, R23, R10, R72 ;  /* 0x0000000a17487225 */ /* 0x000fc600078e0048 */
[----:B--2---:R-:W-:Y:S01]  /*2af0*/  LEA R70, P5, R72, R8, 0x1 ;  /* 0x0000000848467211 */ /* 0x004fe200078a08ff */
[----:B---3--:R-:W-:-:S04]  /*2b00*/  IMAD.U32 R40, R75, 0x10000, RZ ;  /* 0x000100004b287824 */ /* 0x008fc800078e00ff */
[----:B------:R-:W-:Y:S01]  /*2b10*/  FMUL R65, R40, R57 ;  /* 0x0000003928417220 */ /* 0x000fe20000400000 */
[----:B------:R-:W-:-:S03]  /*2b20*/  IMAD.IADD R40, R11, 0x1, R73 ;  /* 0x000000010b287824 */ /* 0x000fc600078e0249 */
[----:B------:R-:W-:Y:S01]  /*2b30*/  FFMA R42, R42, R56, R65 ;  /* 0x000000382a2a7223 */ /* 0x000fe20000000041 */
[----:B------:R-:W-:Y:S02]  /*2b40*/  SHF.L.U64.HI R65, R4, 0x4, R5 ;  /* 0x0000000404417819 */ /* 0x000fe40000010205 */
[----:B------:R-:W-:Y:S02]  /*2b50*/  LEA.HI.X R71, R72, R9, R40, 0x1, P5 ;  /* 0x0000000948477211 */ /* 0x000fe400028f0c28 */
[----:B------:R-:W-:Y:S01]  /*2b60*/  F2FP.BF16.F32.PACK_AB R42, RZ, R42 ;  /* 0x0000002aff2a723e */ /* 0x000fe200000010ff */
[----:B------:R-:W-:-:S05]  /*2b70*/  IMAD.X R69, R65, 0x1, R59, P4 ;  /* 0x0000000141457824 */ /* 0x000fca00020e063b */
[----:B------:R1:W-:Y:S01]  /*2b80*/  @P2 STG.E.U16 desc[UR36][R68.64], R42 ;  /* 0x0000002a44002986 */ /* 0x0003e2000c101524 */
[----:B------:R-:W-:Y:S05]  /*2b90*/  @!P1 BRA `(.L_x_33) ;  /* 0x0000000000049947 */ /* 0x000fea0003800000 */
[----:B------:R2:W5:Y:S02]  /*2ba0*/  LDG.E.LTC128B.U16 R75, desc[UR36][R70.64+0x2] ;  /* 0x00000224464b7981 */ /* 0x000564000c1e1520 */
.L_x_33:
[----:B------:R-:W-:Y:S05]  /*2bb0*/  BSYNC B1 ;  /* 0x0000000000017941 */ /* 0x000fea0003800000 */
.L_x_32:
[----:B-----5:R-:W-:Y:S01]  /*2bc0*/  IMAD.U32 R40, R75, 0x10000, RZ ;  /* 0x000100004b287824 */ /* 0x020fe200078e00ff */
[----:B------:R-:W-:Y:S01]  /*2bd0*/  ISETP.GT.AND P2, PT, R3, 0x8, P3 ;  /* 0x000000080300780c */ /* 0x000fe20001f44270 */
[----:B-1----:R-:W-:Y:S01]  /*2be0*/  @P1 IMAD.MOV.U32 R42, RZ, RZ, R68 ;  /* 0x000000ffff2a1224 */ /* 0x002fe200078e0044 */
[----:B------:R-:W-:Y:S01]  /*2bf0*/  BSSY B1, `(.L_x_34) ;  /* 0x0000008000017945 */ /* 0x000fe20003800000 */
[----:B------:R-:W-:-:S04]  /*2c00*/  FMUL R40, R40, R57 ;  /* 0x0000003928287220 */ /* 0x000fc80000400000 */
[----:B------:R-:W-:Y:S01]  /*2c10*/  FFMA R40, R43, R56, R40 ;  /* 0x000000382b287223 */ /* 0x000fe20000000028 */
[----:B------:R-:W-:-:S04]  /*2c20*/  @P1 MOV R43, R69 ;  /* 0x00000045002b1202 */ /* 0x000fc80000000f00 */
[----:B------:R-:W-:-:S05]  /*2c30*/  F2FP.BF16.F32.PACK_AB R40, RZ, R40 ;  /* 0x00000028ff28723e */ /* 0x000fca00000010ff */
[----:B------:R1:W-:Y:S01]  /*2c40*/  @P1 STG.E.U16 desc[UR36][R42.64+0x2], R40 ;  /* 0x000002282a001986 */ /* 0x0003e2000c101524 */
[----:B------:R-:W-:Y:S05]  /*2c50*/  @!P2 BRA `(.L_x_35) ;  /* 0x000000000004a947 */ /* 0x000fea0003800000 */
[----:B------:R3:W5:Y:S02]  /*2c60*/  LDG.E.LTC128B.U16 R75, desc[UR36][R66.64+0x10] ;  /* 0x00001024424b7981 */ /* 0x000764000c1e1520 */
.L_x_35:
[----:B------:R-:W-:Y:S05]  /*2c70*/  BSYNC B1 ;  /* 0x0000000000017941 */ /* 0x000fea0003800000 */
.L_x_34:
[----:B-1---5:R-:W-:Y:S01]  /*2c80*/  IMAD.U32 R40, R75, 0x10000, RZ ;  /* 0x000100004b287824 */ /* 0x022fe200078e00ff */
[----:B------:R-:W-:Y:S01]  /*2c90*/  ISETP.GT.AND P1, PT, R3, 0x9, P3 ;  /* 0x000000090300780c */ /* 0x000fe20001f24270 */
[----:B------:R-:W-:Y:S01]  /*2ca0*/  @P2 IMAD.MOV.U32 R42, RZ, RZ, R58 ;  /* 0x000000ffff2a2224 */ /* 0x000fe200078e003a */
[----:B------:R-:W-:Y:S01]  /*2cb0*/  BSSY B1, `(.L_x_36) ;  /* 0x0000009000017945 */ /* 0x000fe20003800000 */
[----:B------:R-:W-:-:S04]  /*2cc0*/  FMUL R43, R40, R57 ;  /* 0x00000039282b7220 */ /* 0x000fc80000400000 */
[----:B------:R-:W-:-:S05]  /*2cd0*/  FFMA R43, R44, R56, R43 ;  /* 0x000000382c2b7223 */ /* 0x000fca000000002b */
[----:B------:R-:W-:-:S04]  /*2ce0*/  F2FP.BF16.F32.PACK_AB R43, RZ, R43 ;  /* 0x0000002bff2b723e */ /* 0x000fc800000010ff */
[----:B------:R-:W-:Y:S01]  /*2cf0*/  PRMT R40, R43, 0x7610, R40 ;  /* 0x000076102b287816 */ /* 0x000fe20000000028 */
[----:B------:R-:W-:-:S05]  /*2d00*/  @P2 IMAD.MOV.U32 R43, RZ, RZ, R59 ;  /* 0x000000ffff2b2224 */ /* 0x000fca00078e003b */
[----:B------:R1:W-:Y:S01]  /*2d10*/  @P2 STG.E.U16 desc[UR36][R42.64+0x10], R40 ;  /* 0x000010282a002986 */ /* 0x0003e2000c101524 */
[----:B------:R-:W-:Y:S05]  /*2d20*/  @!P1 BRA `(.L_x_37) ;  /* 0x0000000000049947 */ /* 0x000fea0003800000 */
[----:B------:R4:W5:Y:S02]  /*2d30*/  LDG.E.LTC128B.U16 R75, desc[UR36][R66.64+0x12] ;  /* 0x00001224424b7981 */ /* 0x000964000c1e1520 */
.L_x_37:
[----:B------:R-:W-:Y:S05]  /*2d40*/  BSYNC B1 ;  /* 0x0000000000017941 */ /* 0x000fea0003800000 */
.L_x_36:
[----:B-1---5:R-:W-:Y:S01]  /*2d50*/  IMAD.U32 R40, R75, 0x10000, RZ ;  /* 0x000100004b287824 */ /* 0x022fe200078e00ff */
[----:B------:R-:W-:Y:S01]  /*2d60*/  ISETP.GT.AND P2, PT, R3, 0x8, P0 ;  /* 0x000000080300780c */ /* 0x000fe20000744270 */
[----:B------:R-:W-:Y:S01]  /*2d70*/  @P1 IMAD.MOV.U32 R42, RZ, RZ, R58 ;  /* 0x000000ffff2a1224 */ /* 0x000fe200078e003a */
[----:B------:R-:W-:Y:S01]  /*2d80*/  BSSY B1, `(.L_x_38) ;  /* 0x0000008000017945 */ /* 0x000fe20003800000 */
[----:B------:R-:W-:Y:S01]  /*2d90*/  FMUL R40, R40, R57 ;  /* 0x0000003928287220 */ /* 0x000fe20000400000 */
[----:B------:R-:W-:-:S03]  /*2da0*/  @P1 IMAD.MOV.U32 R43, RZ, RZ, R59 ;  /* 0x000000ffff2b1224 */ /* 0x000fc600078e003b */
[----:B------:R-:W-:-:S05]  /*2db0*/  FFMA R40, R45, R56, R40 ;  /* 0x000000382d287223 */ /* 0x000fca0000000028 */
[----:B------:R-:W-:-:S05]  /*2dc0*/  F2FP.BF16.F32.PACK_AB R40, RZ, R40 ;  /* 0x00000028ff28723e */ /* 0x000fca00000010ff */
[----:B------:R1:W-:Y:S01]  /*2dd0*/  @P1 STG.E.U16 desc[UR36][R42.64+0x12], R40 ;  /* 0x000012282a001986 */ /* 0x0003e2000c101524 */
[----:B------:R-:W-:Y:S05]  /*2de0*/  @!P2 BRA `(.L_x_39) ;  /* 0x000000000004a947 */ /* 0x000fea0003800000 */
[----:B------:R0:W5:Y:S02]  /*2df0*/  LDG.E.LTC128B.U16 R75, desc[UR36][R70.64+0x10] ;  /* 0x00001024464b7981 */ /* 0x000164000c1e1520 */
.L_x_39:
[----:B------:R-:W-:Y:S05]  /*2e00*/  BSYNC B1 ;  /* 0x0000000000017941 */ /* 0x000fea0003800000 */
.L_x_38:
        /* <DEDUP_REMOVED lines=12> */
.L_x_41:
[----:B------:R-:W-:Y:S05]  /*2ed0*/  BSYNC B1 ;  /* 0x0000000000017941 */ /* 0x000fea0003800000 */
.L_x_40:
        /* <DEDUP_REMOVED lines=11> */
.L_x_43:
[----:B------:R-:W-:Y:S05]  /*2f90*/  BSYNC B1 ;  /* 0x0000000000017941 */ /* 0x000fea0003800000 */
.L_x_42:
        /* <DEDUP_REMOVED lines=12> */
.L_x_45:
[----:B------:R-:W-:Y:S05]  /*3060*/  BSYNC B1 ;  /* 0x0000000000017941 */ /* 0x000fea0003800000 */
.L_x_44:
[----:B-1---5:R-:W-:Y:S01]  /*3070*/  IMAD.U32 R40, R75, 0x10000, RZ ;  /* 0x000100004b287824 */ /* 0x022fe200078e00ff */
[----:B------:R-:W-:Y:S01]  /*3080*/  @P1 MOV R42, R58 ;  /* 0x0000003a002a1202 */ /* 0x000fe20000000f00 */
[----:B------:R-:W-:Y:S01]  /*3090*/  @P1 IMAD.MOV.U32 R43, RZ, RZ, R59 ;  /* 0x000000ffff2b1224 */ /* 0x000fe200078e003b */
[----:B------:R-:W-:Y:S01]  /*30a0*/  ISETP.GT.AND P2, PT, R3, 0x10, P0 ;  /* 0x000000100300780c */ /* 0x000fe20000744270 */
[----:B------:R-:W-:Y:S01]  /*30b0*/  FMUL R40, R40, R57 ;  /* 0x0000003928287220 */ /* 0x000fe20000400000 */
[----:B------:R-:W-:Y:S03]  /*30c0*/  BSSY B1, `(.L_x_46) ;  /* 0x0000006000017945 */ /* 0x000fe60003800000 */
[----:B------:R-:W-:-:S05]  /*30d0*/  FFMA R40, R49, R56, R40 ;  /* 0x0000003831287223 */ /* 0x000fca0000000028 */
[----:B------:R-:W-:-:S05]  /*30e0*/  F2FP.BF16.F32.PACK_AB R40, RZ, R40 ;  /* 0x00000028ff28723e */ /* 0x000fca00000010ff */
[----:B------:R1:W-:Y:S01]  /*30f0*/  @P1 STG.E.U16 desc[UR36][R42.64+0x22], R40 ;  /* 0x000022282a001986 */ /* 0x0003e2000c101524 */
[----:B------:R-:W-:Y:S05]  /*3100*/  @!P2 BRA `(.L_x_47) ;  /* 0x000000000004a947 */ /* 0x000fea0003800000 */
[----:B------:R0:W5:Y:S02]  /*3110*/  LDG.E.LTC128B.U16 R75, desc[UR36][R70.64+0x20] ;  /* 0x00002024464b7981 */ /* 0x000164000c1e1520 */
.L_x_47:
[----:B------:R-:W-:Y:S05]  /*3120*/  BSYNC B1 ;  /* 0x0000000000017941 */ /* 0x000fea0003800000 */
.L_x_46:
        /* <DEDUP_REMOVED lines=12> */
.L_x_49:
[----:B------:R-:W-:Y:S05]  /*31f0*/  BSYNC B1 ;  /* 0x0000000000017941 */ /* 0x000fea0003800000 */
.L_x_48:
        /* <DEDUP_REMOVED lines=11> */
.L_x_51:
[----:B------:R-:W-:Y:S05]  /*32b0*/  BSYNC B1 ;  /* 0x0000000000017941 */ /* 0x000fea0003800000 */
.L_x_50:
        /* <DEDUP_REMOVED lines=12> */
.L_x_53:
[----:B------:R-:W-:Y:S05]  /*3380*/  BSYNC B1 ;  /* 0x0000000000017941 */ /* 0x000fea0003800000 */
.L_x_52:
        /* <DEDUP_REMOVED lines=11> */
.L_x_55:
[----:B------:R-:W-:Y:S05]  /*3440*/  BSYNC B1 ;  /* 0x0000000000017941 */ /* 0x000fea0003800000 */
.L_x_54:
[----:B-1---5:R-:W-:Y:S01]  /*3450*/  IMAD.U32 R40, R75, 0x10000, RZ ;  /* 0x000100004b287824 */ /* 0x022fe200078e00ff */
[----:B------:R-:W-:Y:S01]  /*3460*/  ISETP.GT.AND P1, PT, R3, 0x19, P0 ;  /* 0x000000190300780c */ /* 0x000fe20000724270 */
[----:B------:R-:W-:Y:S01]  /*3470*/  @P2 IMAD.MOV.U32 R42, RZ, RZ, R68 ;  /* 0x000000ffff2a2224 */ /* 0x000fe200078e0044 */
[----:B0--34-:R-:W-:Y:S01]  /*3480*/  IADD3 R67, P0, R60, 0x80, RZ ;  /* 0x000000803c437810 */ /* 0x019fe20007f1e0ff */
[----:B------:R-:W-:Y:S01]  /*3490*/  FMUL R43, R40, R57 ;  /* 0x00000039282b7220 */ /* 0x000fe20000400000 */
[----:B------:R-:W-:Y:S03]  /*34a0*/  BSSY B1, `(.L_x_56) ;  /* 0x0000009000017945 */ /* 0x000fe60003800000 */
[----:B------:R-:W-:Y:S01]  /*34b0*/  FFMA R43, R54, R56, R43 ;  /* 0x00000038362b7223 */ /* 0x000fe2000000002b */
[----:B------:R-:W-:-:S04]  /*34c0*/  IMAD.X R61, RZ, RZ, R61, P0 ;  /* 0x000000ffff3d7224 */ /* 0x000fc800000e063d */
[----:B------:R-:W-:-:S04]  /*34d0*/  F2FP.BF16.F32.PACK_AB R43, RZ, R43 ;  /* 0x0000002bff2b723e */ /* 0x000fc800000010ff */
[----:B------:R-:W-:Y:S02]  /*34e0*/  PRMT R40, R43, 0x7610, R40 ;  /* 0x000076102b287816 */ /* 0x000fe40000000028 */
[----:B------:R-:W-:-:S05]  /*34f0*/  @P2 MOV R43, R69 ;  /* 0x00000045002b2202 */ /* 0x000fca0000000f00 */
[----:B------:R0:W-:Y:S01]  /*3500*/  @P2 STG.E.U16 desc[UR36][R42.64+0x30], R40 ;  /* 0x000030282a002986 */ /* 0x0001e2000c101524 */
[----:B------:R-:W-:Y:S05]  /*3510*/  @!P1 BRA `(.L_x_57) ;  /* 0x0000000000049947 */ /* 0x000fea0003800000 */
[----:B------:R1:W5:Y:S02]  /*3520*/  LDG.E.LTC128B.U16 R75, desc[UR36][R70.64+0x32] ;  /* 0x00003224464b7981 */ /* 0x000364000c1e1520 */
.L_x_57:
[----:B------:R-:W-:Y:S05]  /*3530*/  BSYNC B1 ;  /* 0x0000000000017941 */ /* 0x000fea0003800000 */
.L_x_56:
[----:B0----5:R-:W-:Y:S01]  /*3540*/  IMAD.U32 R40, R75, 0x10000, RZ ;  /* 0x000100004b287824 */ /* 0x021fe200078e00ff */
[----:B------:R-:W-:Y:S01]  /*3550*/  ISETP.GT.AND P0, PT, R64, 0x80, PT ;  /* 0x000000804000780c */ /* 0x000fe20003f04270 */
[----:B------:R-:W-:Y:S02]  /*3560*/  IMAD R42, R61, R20, RZ ;  /* 0x000000143d2a7224 */ /* 0x000fe400078e02ff */
[----:B------:R-:W-:Y:S01]  /*3570*/  FMUL R40, R40, R57 ;  /* 0x0000003928287220 */ /* 0x000fe20000400000 */
[----:B------:R-:W-:Y:S01]  /*3580*/  ISETP.GT.AND P3, PT, R3, RZ, P0 ;  /* 0x000000ff0300720c */ /* 0x000fe20000764270 */
[----:B------:R-:W-:Y:S02]  /*3590*/  IMAD R53, R67, R21, R42 ;  /* 0x0000001543357224 */ /* 0x000fe400078e022a */
[----:B------:R-:W-:Y:S01]  /*35a0*/  FFMA R40, R55, R56, R40 ;  /* 0x0000003837287223 */ /* 0x000fe20000000028 */
[----:B------:R-:W-:-:S04]  /*35b0*/  IMAD.WIDE.U32 R42, R67, R20, R14 ;  /* 0x00000014432a7225 */ /* 0x000fc800078e000e */
[----:B------:R-:W-:Y:S01]  /*35c0*/  IMAD.IADD R21, R43, 0x1, R53 ;  /* 0x000000012b157824 */ /* 0x000fe200078e0235 */
[----:B------:R-:W-:Y:S02]  /*35d0*/  F2FP.BF16.F32.PACK_AB R40, RZ, R40 ;  /* 0x00000028ff28723e */ /* 0x000fe400000010ff */
[----:B------:R-:W-:Y:S02]  /*35e0*/  LEA R44, P2, R42, R8, 0x1 ;  /* 0x000000082a2c7211 */ /* 0x000fe400078408ff */
[----:B------:R-:W-:Y:S02]  /*35f0*/  PRMT R43, R40, 0x7610, R43 ;  /* 0x00007610282b7816 */ /* 0x000fe4000000002b */
[----:B------:R-:W-:-:S03]  /*3600*/  LEA.HI.X R45, R42, R9, R21, 0x1, P2 ;  /* 0x000000092a2d7211 */ /* 0x000fc600010f0c15 */
[----:B------:R0:W-:Y:S04]  /*3610*/  @P1 STG.E.U16 desc[UR36][R68.64+0x32], R43 ;  /* 0x0000322b44001986 */ /* 0x0001e8000c101524 */
[----:B------:R-:W3:Y:S01]  /*3620*/  @P3 LDG.E.LTC128B.U16 R75, desc[UR36][R44.64] ;  /* 0x000000242c4b3981 */ /* 0x000ee2000c1e1520 */
[C---:B------:R-:W-:Y:S01]  /*3630*/  IMAD.SHL.U32 R49, R4.reuse, 0x100, RZ ;  /* 0x0000010004317824 */ /* 0x040fe200078e00ff */
[----:B------:R-:W-:Y:S01]  /*3640*/  SHF.L.U64.HI R51, R4, 0x8, R5 ;  /* 0x0000000804337819 */ /* 0x000fe20000010205 */
[----:B------:R-:W-:Y:S01]  /*3650*/  BSSY B1, `(.L_x_58) ;  /* 0x0000011000017945 */ /* 0x000fe20003800000 */
[----:B------:R-:W-:Y:S01]  /*3660*/  ISETP.GT.AND P2, PT, R3, 0x1, P0 ;  /* 0x000000010300780c */ /* 0x000fe20000744270 */
[----:B0-----:R-:W-:-:S04]  /*3670*/  IMAD.WIDE.U32 R42, R67, R20, R6 ;  /* 0x00000014432a7225 */ /* 0x001fc800078e0006 */
[----:B------:R-:W-:Y:S02]  /*3680*/  IMAD.IADD R43, R53, 0x1, R43 ;  /* 0x00000001352b7824 */ /* 0x000fe400078e022b */
[----:B------:R-:W-:Y:S01]  /*3690*/  IMAD.WIDE.U32 R46, R23, R10, R42 ;  /* 0x0000000a172e7225 */ /* 0x000fe200078e002a */
[----:B------:R-:W-:-:S03]  /*36a0*/  IADD3 R42, P1, R49, R58, RZ ;  /* 0x0000003a312a7210 */ /* 0x000fc60007f3e0ff */
[----:B------:R-:W-:Y:S01]  /*36b0*/  IMAD.IADD R5, R11, 0x1, R47 ;  /* 0x000000010b057824 */ /* 0x000fe200078e022f */
[----:B------:R-:W-:Y:S01]  /*36c0*/  LEA R4, P4, R46, R8, 0x1 ;  /* 0x000000082e047211 */ /* 0x000fe200078808ff */
[----:B------:R-:W-:-:S03]  /*36d0*/  IMAD.X R43, R51, 0x1, R59, P1 ;  /* 0x00000001332b7824 */ /* 0x000fc600008e063b */
[----:B------:R-:W-:Y:S01]  /*36e0*/  LEA.HI.X R5, R46, R9, R5, 0x1, P4 ;  /* 0x000000092e057211 */ /* 0x000fe200020f0c05 */
[----:B---3--:R-:W-:-:S04]  /*36f0*/  IMAD.U32 R40, R75, 0x10000, RZ ;  /* 0x000100004b287824 */ /* 0x008fc800078e00ff */
[----:B------:R-:W-:-:S04]  /*3700*/  FMUL R21, R40, R57 ;  /* 0x0000003928157220 */ /* 0x000fc80000400000 */
[----:B------:R-:W-:-:S05]  /*3710*/  FFMA R21, R24, R56, R21 ;  /* 0x0000003818157223 */ /* 0x000fca0000000015 */
[----:B------:R-:W-:-:S05]  /*3720*/  F2FP.BF16.F32.PACK_AB R21, RZ, R21 ;  /* 0x00000015ff15723e */ /* 0x000fca00000010ff */
[----:B------:R0:W-:Y:S01]  /*3730*/  @P3 STG.E.U16 desc[UR36][R42.64], R21 ;  /* 0x000000152a003986 */ /* 0x0001e2000c101524 */
[----:B------:R-:W-:Y:S05]  /*3740*/  @!P2 BRA `(.L_x_59) ;  /* 0x000000000004a947 */ /* 0x000fea0003800000 */
[----:B------:R3:W5:Y:S02]  /*3750*/  LDG.E.LTC128B.U16 R75, desc[UR36][R4.64+0x2] ;  /* 0x00000224044b7981 */ /* 0x000764000c1e1520 */
.L_x_59:
[----:B------:R-:W-:Y:S05]  /*3760*/  BSYNC B1 ;  /* 0x0000000000017941 */ /* 0x000fea0003800000 */
.L_x_58:
[----:B-----5:R-:W-:Y:S01]  /*3770*/  IMAD.U32 R14, R75, 0x10000, RZ ;  /* 0x000100004b0e7824 */ /* 0x020fe200078e00ff */
[----:B------:R-:W-:Y:S01]  /*3780*/  ISETP.GT.AND P1, PT, R64, 0x88, PT ;  /* 0x000000884000780c */ /* 0x000fe20003f24270 */
[----:B0-----:R-:W-:Y:S01]  /*3790*/  IMAD.WIDE.U32 R20, R67, R20, R62 ;  /* 0x0000001443147225 */ /* 0x001fe200078e003e */
[----:B------:R-:W-:Y:S03]  /*37a0*/  BSSY B1, `(.L_x_60) ;  /* 0x0000010000017945 */ /* 0x000fe60003800000 */
[----:B------:R-:W-:Y:S01]  /*37b0*/  FMUL R14, R14, R57 ;  /* 0x000000390e0e7220 */ /* 0x000fe20000400000 */
[----:B------:R-:W-:Y:S01]  /*37c0*/  ISETP.GT.AND P3, PT, R3, RZ, P1 ;  /* 0x000000ff0300720c */ /* 0x000fe20000f64270 */
[----:B------:R-:W-:Y:S01]  /*37d0*/  IMAD.IADD R53, R53, 0x1, R21 ;  /* 0x0000000135357824 */ /* 0x000fe200078e0215 */
[----:B------:R-:W-:Y:S01]  /*37e0*/  IADD3 R13, P5, R12, R20, RZ ;  /* 0x000000140c0d7210 */ /* 0x000fe20007fbe0ff */
[----:B------:R-:W-:Y:S01]  /*37f0*/  FFMA R25, R25, R56, R14 ;  /* 0x0000003819197223 */ /* 0x000fe2000000000e */
[----:B------:R-:W-:Y:S01]  /*3800*/  IADD3 R14, P4, R6, R20, RZ ;  /* 0x00000014060e7210 */ /* 0x000fe20007f9e0ff */
[----:B------:R-:W-:-:S02]  /*3810*/  @P2 IMAD.MOV.U32 R21, RZ, RZ, R43 ;  /* 0x000000ffff152224 */ /* 0x000fc400078e002b */
[----:B------:R-:W-:Y:S01]  /*3820*/  IMAD.X R20, R53, 0x1, R15, P5 ;  /* 0x0000000135147824 */ /* 0x000fe200028e060f */
[C---:B------:R-:W-:Y:S02]  /*3830*/  LEA R12, P5, R13.reuse, R8, 0x1 ;  /* 0x000000080d0c7211 */ /* 0x040fe400078a08ff */
[----:B------:R-:W-:Y:S02]  /*3840*/  F2FP.BF16.F32.PACK_AB R25, RZ, R25 ;  /* 0x00000019ff19723e */ /* 0x000fe400000010ff */
[----:B------:R-:W-:Y:S01]  /*3850*/  LEA.HI.X R13, R13, R9, R20, 0x1, P5 ;  /* 0x000000090d0d7211 */ /* 0x000fe200028f0c14 */
[----:B------:R-:W-:-:S05]  /*3860*/  @P2 IMAD.MOV.U32 R20, RZ, RZ, R42 ;  /* 0x000000ffff142224 */ /* 0x000fca00078e002a */
[----:B------:R0:W-:Y:S01]  /*3870*/  @P2 STG.E.U16 desc[UR36][R20.64+0x2], R25 ;  /* 0x0000021914002986 */ /* 0x0001e2000c101524 */
[----:B------:R-:W-:Y:S05]  /*3880*/  @!P3 BRA `(.L_x_61) ;  /* 0x000000000004b947 */ /* 0x000fea0003800000 */
[----:B------:R4:W5:Y:S02]  /*3890*/  LDG.E.LTC128B.U16 R75, desc[UR36][R12.64] ;  /* 0x000000240c4b7981 */ /* 0x000964000c1e1520 */
.L_x_61:
[----:B------:R-:W-:Y:S05]  /*38a0*/  BSYNC B1 ;  /* 0x0000000000017941 */ /* 0x000fea0003800000 */
.L_x_60:
[----:B-----5:R-:W-:Y:S01]  /*38b0*/  IMAD.U32 R6, R75, 0x10000, RZ ;  /* 0x000100004b067824 */ /* 0x020fe200078e00ff */
[----:B------:R-:W-:Y:S01]  /*38c0*/  ISETP.GT.AND P2, PT, R3, 0x1, P1 ;  /* 0x000000010300780c */ /* 0x000fe20000f44270 */
[----:B------:R-:W-:Y:S01]  /*38d0*/  IMAD.X R15, R7, 0x1, R53, P4 ;  /* 0x00000001070f7824 */ /* 0x000fe200020e0635 */
[----:B------:R-:W-:Y:S01]  /*38e0*/  BSSY B1, `(.L_x_62) ;  /* 0x000000d000017945 */ /* 0x000fe20003800000 */
[----:B------:R-:W-:Y:S01]  /*38f0*/  FMUL R7, R6, R57 ;  /* 0x0000003906077220 */ /* 0x000fe20000400000 */
[----:B------:R-:W-:Y:S01]  /*3900*/  IADD3 R6, P4, R42, R41, RZ ;  /* 0x000000292a067210 */ /* 0x000fe20007f9e0ff */
[----:B----4-:R-:W-:-:S04]  /*3910*/  IMAD.WIDE.U32 R12, R23, R10, R14 ;  /* 0x0000000a170c7225 */ /* 0x010fc800078e000e */
[----:B------:R-:W-:Y:S01]  /*3920*/  FFMA R7, R26, R56, R7 ;  /* 0x000000381a077223 */ /* 0x000fe20000000007 */
[----:B------:R-:W-:Y:S01]  /*3930*/  IMAD.IADD R11, R11, 0x1, R13 ;  /* 0x000000010b0b7824 */ /* 0x000fe200078e020d */
[----:B------:R-:W-:-:S03]  /*3940*/  LEA R8, P5, R12, R8, 0x1 ;  /* 0x000000080c087211 */ /* 0x000fc600078a08ff */
[----:B------:R-:W-:Y:S01]  /*3950*/  F2FP.BF16.F32.PACK_AB R10, RZ, R7 ;  /* 0x00000007ff0a723e */ /* 0x000fe200000010ff */
[----:B------:R-:W-:Y:S01]  /*3960*/  IMAD.X R7, R43, 0x1, R65, P4 ;  /* 0x000000012b077824 */ /* 0x000fe200020e0641 */
[----:B------:R-:W-:-:S04]  /*3970*/  LEA.HI.X R9, R12, R9, R11, 0x1, P5 ;  /* 0x000000090c097211 */ /* 0x000fc800028f0c0b */
[----:B------:R4:W-:Y:S01]  /*3980*/  @P3 STG.E.U16 desc[UR36][R6.64], R10 ;  /* 0x0000000a06003986 */ /* 0x0009e2000c101524 */
[----:B------:R-:W-:Y:S05]  /*3990*/  @!P2 BRA `(.L_x_63) ;  /* 0x000000000004a947 */ /* 0x000fea0003800000 */
[----:B------:R0:W5:Y:S02]  /*39a0*/  LDG.E.LTC128B.U16 R75, desc[UR36][R8.64+0x2] ;  /* 0x00000224084b7981 */ /* 0x000164000c1e1520 */
.L_x_63:
[----:B------:R-:W-:Y:S05]  /*39b0*/  BSYNC B1 ;  /* 0x0000000000017941 */ /* 0x000fea0003800000 */
.L_x_62:
[----:B----45:R-:W-:Y:S01]  /*39c0*/  SHF.L.U32 R10, R75, 0x10, RZ ;  /* 0x000000104b0a7819 */ /* 0x030fe200000006ff */
[----:B------:R-:W-:Y:S01]  /*39d0*/  BSSY B1, `(.L_x_64) ;  /* 0x0000008000017945 */ /* 0x000fe20003800000 */
[----:B------:R-:W-:-:S03]  /*39e0*/  ISETP.GT.AND P3, PT, R3, 0x8, P0 ;  /* 0x000000080300780c */ /* 0x000fc60000764270 */
[----:B------:R-:W-:-:S04]  /*39f0*/  FMUL R10, R10, R57 ;  /* 0x000000390a0a7220 */ /* 0x000fc80000400000 */
[----:B------:R-:W-:-:S05]  /*3a00*/  FFMA R10, R27, R56, R10 ;  /* 0x000000381b0a7223 */ /* 0x000fca000000000a */
[----:B------:R-:W-:-:S05]  /*3a10*/  F2FP.BF16.F32.PACK_AB R10, RZ, R10 ;  /* 0x0000000aff0a723e */ /* 0x000fca00000010ff */
[----:B------:R4:W-:Y:S01]  /*3a20*/  @P2 STG.E.U16 desc[UR36][R6.64+0x2], R10 ;  /* 0x0000020a06002986 */ /* 0x0009e2000c101524 */
[----:B------:R-:W-:Y:S05]  /*3a30*/  @!P3 BRA `(.L_x_65) ;  /* 0x000000000004b947 */ /* 0x000fea0003800000 */
[----:B------:R0:W5:Y:S02]  /*3a40*/  LDG.E.LTC128B.U16 R75, desc[UR36][R4.64+0x10] ;  /* 0x00001024044b7981 */ /* 0x000164000c1e1520 */
.L_x_65:
[----:B------:R-:W-:Y:S05]  /*3a50*/  BSYNC B1 ;  /* 0x0000000000017941 */ /* 0x000fea0003800000 */
.L_x_64:
[----:B----45:R-:W-:Y:S01]  /*3a60*/  IMAD.U32 R6, R75, 0x10000, RZ ;  /* 0x000100004b067824 */ /* 0x030fe200078e00ff */
[----:B------:R-:W-:Y:S01]  /*3a70*/  ISETP.GT.AND P2, PT, R3, 0x9, P0 ;  /* 0x000000090300780c */ /* 0x000fe20000744270 */
[----:B------:R-:W-:Y:S01]  /*3a80*/  IMAD.MOV.U32 R10, RZ, RZ, R42 ;  /* 0x000000ffff0a7224 */ /* 0x000fe200078e002a */
[----:B------:R-:W-:Y:S01]  /*3a90*/  BSSY B1, `(.L_x_66) ;  /* 0x0000008000017945 */ /* 0x000fe20003800000 */
[----:B------:R-:W-:Y:S01]  /*3aa0*/  FMUL R7, R6, R57 ;  /* 0x0000003906077220 */ /* 0x000fe20000400000 */
[----:B------:R-:W-:-:S03]  /*3ab0*/  IMAD.MOV.U32 R11, RZ, RZ, R43 ;  /* 0x000000ffff0b7224 */ /* 0x000fc600078e002b */
[----:B------:R-:W-:-:S05]  /*3ac0*/  FFMA R7, R28, R56, R7 ;  /* 0x000000381c077223 */ /* 0x000fca0000000007 */
[----:B------:R-:W-:-:S05]  /*3ad0*/  F2FP.BF16.F32.PACK_AB R7, RZ, R7 ;  /* 0x00000007ff07723e */ /* 0x000fca00000010ff */
[----:B------:R4:W-:Y:S01]  /*3ae0*/  @P3 STG.E.U16 desc[UR36][R10.64+0x10], R7 ;  /* 0x000010070a003986 */ /* 0x0009e2000c101524 */
[----:B------:R-:W-:Y:S05]  /*3af0*/  @!P2 BRA `(.L_x_67) ;  /* 0x000000000004a947 */ /* 0x000fea0003800000 */
[----:B------:R0:W5:Y:S02]  /*3b00*/  LDG.E.LTC128B.U16 R75, desc[UR36][R4.64+0x12] ;  /* 0x00001224044b7981 */ /* 0x000164000c1e1520 */
.L_x_67:
[----:B------:R-:W-:Y:S05]  /*3b10*/  BSYNC B1 ;  /* 0x0000000000017941 */ /* 0x000fea0003800000 */
.L_x_66:
[----:B-----5:R-:W-:Y:S01]  /*3b20*/  IMAD.U32 R6, R75, 0x10000, RZ ;  /* 0x000100004b067824 */ /* 0x020fe200078e00ff */
[----:B------:R-:W-:Y:S01]  /*3b30*/  ISETP.GT.AND P4, PT, R3, 0x8, P1 ;  /* 0x000000080300780c */ /* 0x000fe20000f84270 */
[----:B------:R-:W-:Y:S02]  /*3b40*/  BSSY B1, `(.L_x_68) ;  /* 0x0000007000017945 */ /* 0x000fe40003800000 */
[----:B------:R-:W-:-:S04]  /*3b50*/  FMUL R6, R6, R57 ;  /* 0x0000003906067220 */ /* 0x000fc80000400000 */
[----:B------:R-:W-:-:S05]  /*3b60*/  FFMA R6, R29, R56, R6 ;  /* 0x000000381d067223 */ /* 0x000fca0000000006 */
[----:B------:R-:W-:-:S05]  /*3b70*/  F2FP.BF16.F32.PACK_AB R6, RZ, R6 ;  /* 0x00000006ff06723e */ /* 0x000fca00000010ff */
[----:B------:R0:W-:Y:S01]  /*3b80*/  @P2 STG.E.U16 desc[UR36][R10.64+0x12], R6 ;  /* 0x000012060a002986 */ /* 0x0001e2000c101524 */
[----:B------:R-:W-:Y:S05]  /*3b90*/  @!P4 BRA `(.L_x_69) ;  /* 0x000000000004c947 */ /* 0x000fea0003800000 */
[----:B------:R0:W5:Y:S02]  /*3ba0*/  LDG.E.LTC128B.U16 R75, desc[UR36][R8.64+0x10] ;  /* 0x00001024084b7981 */ /* 0x000164000c1e1520 */
.L_x_69:
[----:B------:R-:W-:Y:S05]  /*3bb0*/  BSYNC B1 ;  /* 0x0000000000017941 */ /* 0x000fea0003800000 */
.L_x_68:
[----:B0----5:R-:W-:Y:S01]  /*3bc0*/  IMAD.U32 R6, R75, 0x10000, RZ ;  /* 0x000100004b067824 */ /* 0x021fe200078e00ff */
[----:B------:R-:W-:Y:S01]  /*3bd0*/  ISETP.GT.AND P2, PT, R3, 0x9, P1 ;  /* 0x000000090300780c */ /* 0x000fe20000f44270 */
[----:B------:R-:W-:Y:S02]  /*3be0*/  BSSY B1, `(.L_x_70) ;  /* 0x0000009000017945 */ /* 0x000fe40003800000 */
[----:B----4-:R-:W-:Y:S01]  /*3bf0*/  FMUL R7, R6, R57 ;  /* 0x0000003906077220 */ /* 0x010fe20000400000 */
[----:B------:R-:W-:-:S03]  /*3c00*/  IADD3 R6, P3, R41, R42, RZ ;  /* 0x0000002a29067210 */ /* 0x000fc60007f7e0ff */
[----:B------:R-:W-:-:S05]  /*3c10*/  FFMA R7, R30, R56, R7 ;  /* 0x000000381e077223 */ /* 0x000fca0000000007 */
[----:B------:R-:W-:Y:S01]  /*3c20*/  F2FP.BF16.F32.PACK_AB R12, RZ, R7 ;  /* 0x00000007ff0c723e */ /* 0x000fe200000010ff */
[----:B------:R-:W-:-:S05]  /*3c30*/  IMAD.X R7, R65, 0x1, R43, P3 ;  /* 0x0000000141077824 */ /* 0x000fca00018e062b */
[----:B------:R0:W-:Y:S01]  /*3c40*/  @P4 STG.E.U16 desc[UR36][R6.64+0x10], R12 ;  /* 0x0000100c06004986 */ /* 0x0001e2000c101524 */
[----:B------:R-:W-:Y:S05]  /*3c50*/  @!P2 BRA `(.L_x_71) ;  /* 0x000000000004a947 */ /* 0x000fea0003800000 */
[----:B------:R4:W5:Y:S02]  /*3c60*/  LDG.E.LTC128B.U16 R75, desc[UR36][R8.64+0x12] ;  /* 0x00001224084b7981 */ /* 0x000964000c1e1520 */
.L_x_71:
[----:B------:R-:W-:Y:S05]  /*3c70*/  BSYNC B1 ;  /* 0x0000000000017941 */ /* 0x000fea0003800000 */
.L_x_70:
[----:B0----5:R-:W-:Y:S01]  /*3c80*/  IMAD.U32 R6, R75, 0x10000, RZ ;  /* 0x000100004b067824 */ /* 0x021fe200078e00ff */
[----:B------:R-:W-:Y:S01]  /*3c90*/  ISETP.GT.AND P3, PT, R3, 0x10, P0 ;  /* 0x000000100300780c */ /* 0x000fe20000764270 */
[----:B------:R-:W-:Y:S02]  /*3ca0*/  BSSY B1, `(.L_x_72) ;  /* 0x0000009000017945 */ /* 0x000fe40003800000 */
[----:B------:R-:W-:-:S04]  /*3cb0*/  FMUL R6, R6, R57 ;  /* 0x0000003906067220 */ /* 0x000fc80000400000 */
[----:B------:R-:W-:Y:S01]  /*3cc0*/  FFMA R31, R31, R56, R6 ;  /* 0x000000381f1f7223 */ /* 0x000fe20000000006 */
[----:B------:R-:W-:-:S04]  /*3cd0*/  IADD3 R6, P4, P5, R41, R58, R49 ;  /* 0x0000003a29067210 */ /* 0x000fc80007d9e031 */
[----:B------:R-:W-:Y:S02]  /*3ce0*/  F2FP.BF16.F32.PACK_AB R31, RZ, R31 ;  /* 0x0000001fff1f723e */ /* 0x000fe400000010ff */
[----:B------:R-:W-:-:S05]  /*3cf0*/  IADD3.X R7, R65, R59, R51, P4, P5 ;  /* 0x0000003b41077210 */ /* 0x000fca00027ea433 */
[----:B------:R0:W-:Y:S01]  /*3d00*/  @P2 STG.E.U16 desc[UR36][R6.64+0x12], R31 ;  /* 0x0000121f06002986 */ /* 0x0001e2000c101524 */
[----:B------:R-:W-:Y:S05]  /*3d10*/  @!P3 BRA `(.L_x_73) ;  /* 0x000000000004b947 */ /* 0x000fea0003800000 */
[----:B------:R0:W5:Y:S02]  /*3d20*/  LDG.E.LTC128B.U16 R75, desc[UR36][R4.64+0x20] ;  /* 0x00002024044b7981 */ /* 0x000164000c1e1520 */
.L_x_73:
[----:B------:R-:W-:Y:S05]  /*3d30*/  BSYNC B1 ;  /* 0x0000000000017941 */ /* 0x000fea0003800000 */
.L_x_72:
        /* <DEDUP_REMOVED lines=9> */
.L_x_75:
[----:B------:R-:W-:Y:S05]  /*3dd0*/  BSYNC B1 ;  /* 0x0000000000017941 */ /* 0x000fea0003800000 */
.L_x_74:
        /* <DEDUP_REMOVED lines=9> */
.L_x_77:
[----:B------:R-:W-:Y:S05]  /*3e70*/  BSYNC B1 ;  /* 0x0000000000017941 */ /* 0x000fea0003800000 */
.L_x_76:
[----:B0----5:R-:W-:Y:S01]  /*3e80*/  IMAD.U32 R12, R75, 0x10000, RZ ;  /* 0x000100004b0c7824 */ /* 0x021fe200078e00ff */
        /* <DEDUP_REMOVED lines=8> */
.L_x_79:
[----:B------:R-:W-:Y:S05]  /*3f10*/  BSYNC B1 ;  /* 0x0000000000017941 */ /* 0x000fea0003800000 */
.L_x_78:
        /* <DEDUP_REMOVED lines=9> */
.L_x_81:
[----:B------:R-:W-:Y:S05]  /*3fb0*/  BSYNC B1 ;  /* 0x0000000000017941 */ /* 0x000fea0003800000 */
.L_x_80:
        /* <DEDUP_REMOVED lines=9> */
.L_x_83:
[----:B------:R-:W-:Y:S05]  /*4050*/  BSYNC B1 ;  /* 0x0000000000017941 */ /* 0x000fea0003800000 */
.L_x_82:
[----:B0--3-5:R-:W-:Y:S01]  /*4060*/  IMAD.U32 R4, R75, 0x10000, RZ ;  /* 0x000100004b047824 */ /* 0x029fe200078e00ff */
        /* <DEDUP_REMOVED lines=8> */
.L_x_85:
[----:B------:R-:W-:Y:S05]  /*40f0*/  BSYNC B1 ;  /* 0x0000000000017941 */ /* 0x000fea0003800000 */
.L_x_84:
[----:B0----5:R-:W-:Y:S01]  /*4100*/  IMAD.U32 R4, R75, 0x10000, RZ ;  /* 0x000100004b047824 */ /* 0x021fe200078e00ff */
[----:B------:R-:W-:Y:S01]  /*4110*/  ISETP.GT.AND P1, PT, R3, 0x19, P1 ;  /* 0x000000190300780c */ /* 0x000fe20000f24270 */
[----:B------:R-:W-:Y:S02]  /*4120*/  BSSY B1, `(.L_x_86) ;  /* 0x000000a000017945 */ /* 0x000fe40003800000 */
[----:B------:R-:W-:Y:S01]  /*4130*/  FMUL R5, R4, R57 ;  /* 0x0000003904057220 */ /* 0x000fe20000400000 */
[----:B------:R-:W-:-:S03]  /*4140*/  @P2 IMAD.MOV.U32 R4, RZ, RZ, R6 ;  /* 0x000000ffff042224 */ /* 0x000fc600078e0006 */
[----:B------:R-:W-:-:S05]  /*4150*/  FFMA R5, R38, R56, R5 ;  /* 0x0000003826057223 */ /* 0x000fca0000000005 */
[----:B------:R-:W-:-:S04]  /*4160*/  F2FP.BF16.F32.PACK_AB R5, RZ, R5 ;  /* 0x00000005ff05723e */ /* 0x000fc800000010ff */
[----:B------:R-:W-:Y:S01]  /*4170*/  PRMT R10, R5, 0x7610, R10 ;  /* 0x00007610050a7816 */ /* 0x000fe2000000000a */
[----:B------:R-:W-:-:S05]  /*4180*/  @P2 IMAD.MOV.U32 R5, RZ, RZ, R7 ;  /* 0x000000ffff052224 */ /* 0x000fca00078e0007 */
[----:B------:R0:W-:Y:S01]  /*4190*/  @P2 STG.E.U16 desc[UR36][R4.64+0x30], R10 ;  /* 0x0000300a04002986 */ /* 0x0001e2000c101524 */
[----:B------:R-:W-:Y:S05]  /*41a0*/  @!P1 BRA `(.L_x_87) ;  /* 0x0000000000049947 */ /* 0x000fea0003800000 */
[----:B------:R0:W5:Y:S02]  /*41b0*/  LDG.E.LTC128B.U16 R75, desc[UR36][R8.64+0x32] ;  /* 0x00003224084b7981 */ /* 0x000164000c1e1520 */
.L_x_87:
[----:B------:R-:W-:Y:S05]  /*41c0*/  BSYNC B1 ;  /* 0x0000000000017941 */ /* 0x000fea0003800000 */
.L_x_86:
[----:B------:R-:W-:Y:S05]  /*41d0*/  @!P1 BRA `(.L_x_88) ;  /* 0x0000000800a89947 */ /* 0x000fea0003800000 */
[----:B0----5:R-:W-:-:S05]  /*41e0*/  SHF.L.U32 R4, R75, 0x10, RZ ;  /* 0x000000104b047819 */ /* 0x021fca00000006ff */
[----:B------:R-:W-:-:S04]  /*41f0*/  FMUL R4, R4, R57 ;  /* 0x0000003904047220 */ /* 0x000fc80000400000 */
[----:B------:R-:W-:-:S05]  /*4200*/  FFMA R4, R39, R56, R4 ;  /* 0x0000003827047223 */ /* 0x000fca0000000004 */
[----:B------:R-:W-:-:S05]  /*4210*/  F2FP.BF16.F32.PACK_AB R4, RZ, R4 ;  /* 0x00000004ff04723e */ /* 0x000fca00000010ff */
[----:B------:R0:W-:Y:S01]  /*4220*/  STG.E.U16 desc[UR36][R6.64+0x32], R4 ;  /* 0x0000320406007986 */ /* 0x0001e2000c101524 */
[----:B------:R-:W-:Y:S05]  /*4230*/  BRA `(.L_x_88) ;  /* 0x0000000800907947 */ /* 0x000fea0003800000 */
.L_x_29:
[----:B------:R-:W-:Y:S01]  /*4240*/  ULDC.64 UR4, c[0x0][0x5c0] ;  /* 0x0001700000047ab9 */ /* 0x000fe20000000a00 */
[----:B------:R-:W-:Y:S01]  /*4250*/  ISETP.GT.AND P5, PT, R3, 0x1, P3 ;  /* 0x000000010300780c */ /* 0x000fe20001fa4270 */
[-C--:B------:R-:W-:Y:S01]  /*4260*/  FMUL R40, R40, R56.reuse ;  /* 0x0000003828287220 */ /* 0x080fe20000400000 */
[----:B------:R-:W-:Y:S01]  /*4270*/  LEA R6, P1, R70, UR4, 0x1 ;  /* 0x0000000446067c11 */ /* 0x000fe2000f8208ff */
[-C--:B------:R-:W-:Y:S01]  /*4280*/  FMUL R41, R41, R56.reuse ;  /* 0x0000003829297220 */ /* 0x080fe20000400000 */
[C---:B------:R-:W-:Y:S01]  /*4290*/  IMAD.SHL.U32 R21, R4.reuse, 0x10, RZ ;  /* 0x0000001004157824 */ /* 0x040fe200078e00ff */
[----:B------:R-:W-:Y:S01]  /*42a0*/  SHF.L.U64.HI R15, R4, 0x4, R5 ;  /* 0x00000004040f7819 */ /* 0x000fe20000010205 */
[-C--:B------:R-:W-:Y:S01]  /*42b0*/  FMUL R42, R42, R56.reuse ;  /* 0x000000382a2a7220 */ /* 0x080fe20000400000 */
[----:B------:R-:W-:Y:S01]  /*42c0*/  LEA.HI.X R7, R70, UR5, R73, 0x1, P1 ;  /* 0x0000000546077c11 */ /* 0x000fe200088f0c49 */
[-C--:B------:R-:W-:Y:S01]  /*42d0*/  FMUL R43, R43, R56.reuse ;  /* 0x000000382b2b7220 */ /* 0x080fe20000400000 */
[----:B------:R-:W-:Y:S01]  /*42e0*/  ISETP.GT.AND P1, PT, R64, 0x8, PT ;  /* 0x000000084000780c */ /* 0x000fe20003f24270 */
[----:B------:R-:W-:Y:S01]  /*42f0*/  FMUL R44, R44, R56 ;  /* 0x000000382c2c7220 */ /* 0x000fe20000400000 */
[----:B------:R-:W-:Y:S01]  /*4300*/  F2FP.BF16.F32.PACK_AB R40, RZ, R40 ;  /* 0x00000028ff28723e */ /* 0x000fe200000010ff */
[-C--:B------:R-:W-:Y:S01]  /*4310*/  FMUL R45, R45, R56.reuse ;  /* 0x000000382d2d7220 */ /* 0x080fe20000400000 */
[----:B------:R-:W-:Y:S01]  /*4320*/  F2FP.BF16.F32.PACK_AB R41, RZ, R41 ;  /* 0x00000029ff29723e */ /* 0x000fe200000010ff */
[----:B------:R-:W-:Y:S01]  /*4330*/  FMUL R46, R46, R56 ;  /* 0x000000382e2e7220 */ /* 0x000fe20000400000 */
[----:B------:R-:W-:Y:S01]  /*4340*/  IADD3 R8, P4, R21, R6, RZ ;  /* 0x0000000615087210 */ /* 0x000fe20007f9e0ff */
[----:B------:R-:W-:Y:S01]  /*4350*/  @P0 STG.E.U16 desc[UR36][R6.64], R40 ;  /* 0x0000002806000986 */ /* 0x000fe2000c101524 */
[----:B------:R-:W-:Y:S01]  /*4360*/  ISETP.GT.AND P2, PT, R3, RZ, P1 ;  /* 0x000000ff0300720c */ /* 0x000fe20000f44270 */
[-C--:B------:R-:W-:Y:S01]  /*4370*/  FMUL R47, R47, R56.reuse ;  /* 0x000000382f2f7220 */ /* 0x080fe20000400000 */
[----:B------:R-:W-:Y:S01]  /*4380*/  ISETP.GT.AND P0, PT, R3, 0x1, P1 ;  /* 0x000000010300780c */ /* 0x000fe20000f04270 */
[----:B------:R-:W-:Y:S01]  /*4390*/  @P5 STG.E.U16 desc[UR36][R6.64+0x2], R41 ;  /* 0x0000022906005986 */ /* 0x000fe2000c101524 */
[----:B------:R-:W-:Y:S01]  /*43a0*/  IMAD.X R9, R15, 0x1, R7, P4 ;  /* 0x000000010f097824 */ /* 0x000fe200020e0607 */
[C---:B------:R-:W-:Y:S01]  /*43b0*/  ISETP.GT.AND P4, PT, R3.reuse, 0x8, P3 ;  /* 0x000000080300780c */ /* 0x040fe20001f84270 */
[-C--:B------:R-:W-:Y:S01]  /*43c0*/  FMUL R48, R48, R56.reuse ;  /* 0x0000003830307220 */ /* 0x080fe20000400000 */
[----:B------:R-:W-:Y:S01]  /*43d0*/  ISETP.GT.AND P5, PT, R3, 0x9, P3 ;  /* 0x000000090300780c */ /* 0x000fe20001fa4270 */
[----:B------:R-:W-:Y:S01]  /*43e0*/  FMUL R49, R49, R56 ;  /* 0x0000003831317220 */ /* 0x000fe20000400000 */
[----:B------:R-:W-:Y:S01]  /*43f0*/  F2FP.BF16.F32.PACK_AB R42, RZ, R42 ;  /* 0x0000002aff2a723e */ /* 0x000fe200000010ff */
[-C--:B------:R-:W-:Y:S01]  /*4400*/  FMUL R50, R50, R56.reuse ;  /* 0x0000003832327220 */ /* 0x080fe20000400000 */
[----:B------:R-:W-:Y:S01]  /*4410*/  F2FP.BF16.F32.PACK_AB R43, RZ, R43 ;  /* 0x0000002bff2b723e */ /* 0x000fe200000010ff */
[----:B------:R-:W-:Y:S01]  /*4420*/  FMUL R51, R51, R56 ;  /* 0x0000003833337220 */ /* 0x000fe20000400000 */
[----:B------:R-:W-:Y:S01]  /*4430*/  F2FP.BF16.F32.PACK_AB R44, RZ, R44 ;  /* 0x0000002cff2c723e */ /* 0x000fe200000010ff */
[----:B------:R-:W-:Y:S01]  /*4440*/  @P2 STG.E.U16 desc[UR36][R8.64], R42 ;  /* 0x0000002a08002986 */ /* 0x000fe2000c101524 */
[----:B------:R-:W-:Y:S01]  /*4450*/  F2FP.BF16.F32.PACK_AB R45, RZ, R45 ;  /* 0x0000002dff2d723e */ /* 0x000fe200000010ff */
[-C--:B------:R-:W-:Y:S01]  /*4460*/  FMUL R53, R53, R56.reuse ;  /* 0x0000003835357220 */ /* 0x080fe20000400000 */
[C---:B------:R-:W-:Y:S01]  /*4470*/  ISETP.GT.AND P2, PT, R3.reuse, 0x8, P1 ;  /* 0x000000080300780c */ /* 0x040fe20000f44270 */
[----:B------:R-:W-:Y:S01]  /*4480*/  @P0 STG.E.U16 desc[UR36][R8.64+0x2], R43 ;  /* 0x0000022b08000986 */ /* 0x000fe2000c101524 */
[C---:B------:R-:W-:Y:S01]  /*4490*/  ISETP.GT.AND P0, PT, R3.reuse, 0x9, P1 ;  /* 0x000000090300780c */ /* 0x040fe20000f04270 */
[----:B------:R-:W-:Y:S01]  /*44a0*/  FMUL R52, R52, R56 ;  /* 0x0000003834347220 */ /* 0x000fe20000400000 */
[----:B------:R-:W-:Y:S01]  /*44b0*/  F2FP.BF16.F32.PACK_AB R46, RZ, R46 ;  /* 0x0000002eff2e723e */ /* 0x000fe200000010ff */
[----:B------:R-:W-:Y:S01]  /*44c0*/  @P4 STG.E.U16 desc[UR36][R6.64+0x10], R44 ;  /* 0x0000102c06004986 */ /* 0x000fe2000c101524 */
[C---:B------:R-:W-:Y:S01]  /*44d0*/  ISETP.GT.AND P4, PT, R3.reuse, 0x10, P3 ;  /* 0x000000100300780c */ /* 0x040fe20001f84270 */
[-C--:B------:R-:W-:Y:S01]  /*44e0*/  FMUL R54, R54, R56.reuse ;  /* 0x0000003836367220 */ /* 0x080fe20000400000 */
[----:B------:R-:W-:Y:S01]  /*44f0*/  F2FP.BF16.F32.PACK_AB R47, RZ, R47 ;  /* 0x0000002fff2f723e */ /* 0x000fe200000010ff */
[----:B------:R-:W-:Y:S01]  /*4500*/  @P5 STG.E.U16 desc[UR36][R6.64+0x12], R45 ;  /* 0x0000122d06005986 */ /* 0x000fe2000c101524 */
[----:B------:R-:W-:Y:S01]  /*4510*/  ISETP.GT.AND P5, PT, R3, 0x11, P3 ;  /* 0x000000110300780c */ /* 0x000fe20001fa4270 */
[----:B------:R-:W-:Y:S01]  /*4520*/  FMUL R55, R55, R56 ;  /* 0x0000003837377220 */ /* 0x000fe20000400000 */
[----:B------:R-:W-:Y:S01]  /*4530*/  F2FP.BF16.F32.PACK_AB R48, RZ, R48 ;  /* 0x00000030ff30723e */ /* 0x000fe200000010ff */
[----:B------:R-:W-:Y:S01]  /*4540*/  @P2 STG.E.U16 desc[UR36][R8.64+0x10], R46 ;  /* 0x0000102e08002986 */ /* 0x000fe2000c101524 */
[----:B------:R-:W-:Y:S01]  /*4550*/  F2FP.BF16.F32.PACK_AB R49, RZ, R49 ;  /* 0x00000031ff31723e */ /* 0x000fe200000010ff */
[----:B------:R-:W-:Y:S01]  /*4560*/  FMUL R24, R24, R56 ;  /* 0x0000003818187220 */ /* 0x000fe20000400000 */
[----:B------:R-:W-:Y:S01]  /*4570*/  ISETP.GT.AND P2, PT, R3, 0x10, P1 ;  /* 0x000000100300780c */ /* 0x000fe20000f44270 */
[----:B------:R-:W-:Y:S01]  /*4580*/  @P0 STG.E.U16 desc[UR36][R8.64+0x12], R47 ;  /* 0x0000122f08000986 */ /* 0x000fe2000c101524 */
[----:B------:R-:W-:Y:S01]  /*4590*/  F2FP.BF16.F32.PACK_AB R50, RZ, R50 ;  /* 0x00000032ff32723e */ /* 0x000fe200000010ff */
[----:B------:R-:W-:Y:S01]  /*45a0*/  IMAD R13, R5, 0xf0, RZ ;  /* 0x000000f0050d7824 */ /* 0x000fe200078e02ff */
[----:B------:R-:W-:Y:S01]  /*45b0*/  F2FP.BF16.F32.PACK_AB R51, RZ, R51 ;  /* 0x00000033ff33723e */ /* 0x000fe200000010ff */
[----:B------:R-:W-:Y:S01]  /*45c0*/  @P4 STG.E.U16 desc[UR36][R6.64+0x20], R48 ;  /* 0x0000203006004986 */ /* 0x000fe2000c101524 */
[C---:B------:R-:W-:Y:S01]  /*45d0*/  ISETP.GT.AND P4, PT, R3.reuse, 0x11, P1 ;  /* 0x000000110300780c */ /* 0x040fe20000f84270 */
[----:B------:R-:W-:Y:S01]  /*45e0*/  IMAD.WIDE.U32 R10, R4, 0xf0, R8 ;  /* 0x000000f0040a7825 */ /* 0x000fe200078e0008 */
[----:B------:R-:W-:Y:S01]  /*45f0*/  F2FP.BF16.F32.PACK_AB R53, RZ, R53 ;  /* 0x00000035ff35723e */ /* 0x000fe200000010ff */
[----:B------:R-:W-:Y:S01]  /*4600*/  @P5 STG.E.U16 desc[UR36][R6.64+0x22], R49 ;  /* 0x0000223106005986 */ /* 0x000fe2000c101524 */
[----:B------:R-:W-:Y:S01]  /*4610*/  ISETP.GT.AND P5, PT, R3, 0x18, P3 ;  /* 0x000000180300780c */ /* 0x000fe20001fa4270 */
[----:B------:R-:W-:Y:S01]  /*4620*/  IMAD.IADD R5, R11, 0x1, R13 ;  /* 0x000000010b057824 */ /* 0x000fe200078e020d */
[----:B------:R-:W-:Y:S01]  /*4630*/  ISETP.GT.AND P3, PT, R3, 0x19, P3 ;  /* 0x000000190300780c */ /* 0x000fe20001f64270 */
[----:B------:R-:W-:Y:S01]  /*4640*/  @P2 STG.E.U16 desc[UR36][R8.64+0x20], R50 ;  /* 0x0000203208002986 */ /* 0x000fe2000c101524 */
[----:B------:R-:W-:Y:S01]  /*4650*/  ISETP.GT.AND P2, PT, R64, 0x80, PT ;  /* 0x000000804000780c */ /* 0x000fe20003f44270 */
[----:B------:R-:W-:Y:S01]  /*4660*/  FMUL R25, R25, R56 ;  /* 0x0000003819197220 */ /* 0x000fe20000400000 */
[----:B------:R-:W-:Y:S01]  /*4670*/  F2FP.BF16.F32.PACK_AB R52, RZ, R52 ;  /* 0x00000034ff34723e */ /* 0x000fe200000010ff */
[----:B------:R-:W-:Y:S01]  /*4680*/  FMUL R26, R26, R56 ;  /* 0x000000381a1a7220 */ /* 0x000fe20000400000 */
[----:B------:R-:W-:Y:S01]  /*4690*/  F2FP.BF16.F32.PACK_AB R54, RZ, R54 ;  /* 0x00000036ff36723e */ /* 0x000fe200000010ff */
[----:B------:R-:W-:Y:S01]  /*46a0*/  @P4 STG.E.U16 desc[UR36][R8.64+0x22], R51 ;  /* 0x0000223308004986 */ /* 0x000fe2000c101524 */
[----:B------:R-:W-:Y:S01]  /*46b0*/  ISETP.GT.AND P4, PT, R3, 0x18, P1 ;  /* 0x000000180300780c */ /* 0x000fe20000f84270 */
[-C--:B------:R-:W-:Y:S01]  /*46c0*/  FMUL R27, R27, R56.reuse ;  /* 0x000000381b1b7220 */ /* 0x080fe20000400000 */
[C---:B------:R-:W-:Y:S01]  /*46d0*/  ISETP.GT.AND P1, PT, R3.reuse, 0x19, P1 ;  /* 0x000000190300780c */ /* 0x040fe20000f24270 */
[----:B------:R-:W-:Y:S01]  /*46e0*/  @P5 STG.E.U16 desc[UR36][R6.64+0x30], R52 ;  /* 0x0000303406005986 */ /* 0x000fe2000c101524 */
[C---:B------:R-:W-:Y:S01]  /*46f0*/  ISETP.GT.AND P5, PT, R3.reuse, 0x1, P2 ;  /* 0x000000010300780c */ /* 0x040fe200017a4270 */
[-C--:B------:R-:W-:Y:S01]  /*4700*/  FMUL R28, R28, R56.reuse ;  /* 0x000000381c1c7220 */ /* 0x080fe20000400000 */
[----:B------:R-:W-:Y:S01]  /*4710*/  F2FP.BF16.F32.PACK_AB R55, RZ, R55 ;  /* 0x00000037ff37723e */ /* 0x000fe200000010ff */
[----:B------:R0:W-:Y:S01]  /*4720*/  @P3 STG.E.U16 desc[UR36][R6.64+0x32], R53 ;  /* 0x0000323506003986 */ /* 0x0001e2000c101524 */
[----:B------:R-:W-:Y:S01]  /*4730*/  ISETP.GT.AND P3, PT, R3, RZ, P2 ;  /* 0x000000ff0300720c */ /* 0x000fe20001764270 */
[----:B------:R-:W-:Y:S01]  /*4740*/  FMUL R29, R29, R56 ;  /* 0x000000381d1d7220 */ /* 0x000fe20000400000 */
[----:B------:R-:W-:Y:S01]  /*4750*/  F2FP.BF16.F32.PACK_AB R24, RZ, R24 ;  /* 0x00000018ff18723e */ /* 0x000fe200000010ff */
[-C--:B------:R-:W-:Y:S01]  /*4760*/  FMUL R30, R30, R56.reuse ;  /* 0x000000381e1e7220 */ /* 0x080fe20000400000 */
[----:B------:R-:W-:Y:S01]  /*4770*/  ISETP.GT.AND P0, PT, R64, 0x88, PT ;  /* 0x000000884000780c */ /* 0x000fe20003f04270 */
[----:B------:R-:W-:Y:S01]  /*4780*/  @P4 STG.E.U16 desc[UR36][R8.64+0x30], R54 ;  /* 0x0000303608004986 */ /* 0x000fe2000c101524 */
[----:B------:R-:W-:Y:S01]  /*4790*/  F2FP.BF16.F32.PACK_AB R25, RZ, R25 ;  /* 0x00000019ff19723e */ /* 0x000fe200000010ff */
[----:B------:R-:W-:Y:S01]  /*47a0*/  FMUL R31, R31, R56 ;  /* 0x000000381f1f7220 */ /* 0x000fe20000400000 */
[C---:B------:R-:W-:Y:S01]  /*47b0*/  ISETP.GT.AND P4, PT, R3.reuse, 0x8, P2 ;  /* 0x000000080300780c */ /* 0x040fe20001784270 */
[----:B------:R-:W-:Y:S01]  /*47c0*/  @P1 STG.E.U16 desc[UR36][R8.64+0x32], R55 ;  /* 0x0000323708001986 */ /* 0x000fe2000c101524 */
[----:B------:R-:W-:Y:S01]  /*47d0*/  ISETP.GT.AND P1, PT, R3, RZ, P0 ;  /* 0x000000ff0300720c */ /* 0x000fe20000724270 */
[----:B0-----:R-:W-:Y:S01]  /*47e0*/  IMAD.IADD R7, R13, 0x1, R11 ;  /* 0x000000010d077824 */ /* 0x001fe200078e020b */
[----:B------:R-:W-:Y:S01]  /*47f0*/  F2FP.BF16.F32.PACK_AB R26, RZ, R26 ;  /* 0x0000001aff1a723e */ /* 0x000fe200000010ff */
[--C-:B------:R-:W-:Y:S01]  /*4800*/  @P3 IMAD.MOV.U32 R4, RZ, RZ, R10.reuse ;  /* 0x000000ffff043224 */ /* 0x100fe200078e000a */
[----:B------:R-:W-:Y:S01]  /*4810*/  F2FP.BF16.F32.PACK_AB R27, RZ, R27 ;  /* 0x0000001bff1b723e */ /* 0x000fe200000010ff */
[----:B------:R-:W-:Y:S01]  /*4820*/  FMUL R32, R32, R56 ;  /* 0x0000003820207220 */ /* 0x000fe20000400000 */
[----:B------:R-:W-:Y:S01]  /*4830*/  F2FP.BF16.F32.PACK_AB R28, RZ, R28 ;  /* 0x0000001cff1c723e */ /* 0x000fe200000010ff */
[-C--:B------:R-:W-:Y:S01]  /*4840*/  FMUL R33, R33, R56.reuse ;  /* 0x0000003821217220 */ /* 0x080fe20000400000 */
[----:B------:R0:W-:Y:S01]  /*4850*/  @P3 STG.E.U16 desc[UR36][R4.64], R24 ;  /* 0x0000001804003986 */ /* 0x0001e2000c101524 */
[----:B------:R-:W-:Y:S01]  /*4860*/  ISETP.GT.AND P3, PT, R3, 0x1, P0 ;  /* 0x000000010300780c */ /* 0x000fe20000764270 */
[-C--:B------:R-:W-:Y:S01]  /*4870*/  FMUL R34, R34, R56.reuse ;  /* 0x0000003822227220 */ /* 0x080fe20000400000 */
[--C-:B------:R-:W-:Y:S01]  /*4880*/  @P4 IMAD.MOV.U32 R6, RZ, RZ, R10.reuse ;  /* 0x000000ffff064224 */ /* 0x100fe200078e000a */
[----:B------:R-:W-:Y:S01]  /*4890*/  F2FP.BF16.F32.PACK_AB R29, RZ, R29 ;  /* 0x0000001dff1d723e */ /* 0x000fe200000010ff */
[----:B------:R-:W-:Y:S01]  /*48a0*/  FMUL R35, R35, R56 ;  /* 0x0000003823237220 */ /* 0x000fe20000400000 */
[----:B------:R-:W-:Y:S01]  /*48b0*/  F2FP.BF16.F32.PACK_AB R30, RZ, R30 ;  /* 0x0000001eff1e723e */ /* 0x000fe200000010ff */
[-C--:B------:R-:W-:Y:S01]  /*48c0*/  FMUL R36, R36, R56.reuse ;  /* 0x0000003824247220 */ /* 0x080fe20000400000 */
[----:B------:R-:W-:Y:S01]  /*48d0*/  F2FP.BF16.F32.PACK_AB R31, RZ, R31 ;  /* 0x0000001fff1f723e */ /* 0x000fe200000010ff */
[----:B------:R-:W-:Y:S01]  /*48e0*/  FMUL R37, R37, R56 ;  /* 0x0000003825257220 */ /* 0x000fe20000400000 */
[----:B------:R-:W-:Y:S01]  /*48f0*/  F2FP.BF16.F32.PACK_AB R32, RZ, R32 ;  /* 0x00000020ff20723e */ /* 0x000fe200000010ff */
[-C--:B------:R-:W-:Y:S01]  /*4900*/  FMUL R38, R38, R56.reuse ;  /* 0x0000003826267220 */ /* 0x080fe20000400000 */
[----:B0-----:R-:W-:Y:S01]  /*4910*/  @P5 IMAD.MOV.U32 R4, RZ, RZ, R10 ;  /* 0x000000ffff045224 */ /* 0x001fe200078e000a */
[----:B------:R-:W-:Y:S01]  /*4920*/  F2FP.BF16.F32.PACK_AB R33, RZ, R33 ;  /* 0x00000021ff21723e */ /* 0x000fe200000010ff */
[----:B------:R-:W-:Y:S01]  /*4930*/  FMUL R39, R39, R56 ;  /* 0x0000003827277220 */ /* 0x000fe20000400000 */
[----:B------:R-:W-:-:S02]  /*4940*/  F2FP.BF16.F32.PACK_AB R34, RZ, R34 ;  /* 0x00000022ff22723e */ /* 0x000fc400000010ff */
[----:B------:R0:W-:Y:S01]  /*4950*/  @P5 STG.E.U16 desc[UR36][R4.64+0x2], R25 ;  /* 0x0000021904005986 */ /* 0x0001e2000c101524 */
[----:B------:R-:W-:Y:S02]  /*4960*/  F2FP.BF16.F32.PACK_AB R35, RZ, R35 ;  /* 0x00000023ff23723e */ /* 0x000fe400000010ff */
[----:B------:R-:W-:Y:S02]  /*4970*/  F2FP.BF16.F32.PACK_AB R36, RZ, R36 ;  /* 0x00000024ff24723e */ /* 0x000fe400000010ff */
[----:B------:R-:W-:Y:S02]  /*4980*/  F2FP.BF16.F32.PACK_AB R37, RZ, R37 ;  /* 0x00000025ff25723e */ /* 0x000fe400000010ff */
[----:B------:R-:W-:Y:S02]  /*4990*/  F2FP.BF16.F32.PACK_AB R38, RZ, R38 ;  /* 0x00000026ff26723e */ /* 0x000fe400000010ff */
[----:B------:R-:W-:Y:S02]  /*49a0*/  F2FP.BF16.F32.PACK_AB R39, RZ, R39 ;  /* 0x00000027ff27723e */ /* 0x000fe400000010ff */
[----:B0-----:R-:W-:-:S05]  /*49b0*/  IADD3 R4, P5, R21, R10, RZ ;  /* 0x0000000a15047210 */ /* 0x001fca0007fbe0ff */
[----:B------:R-:W-:Y:S01]  /*49c0*/  IMAD.X R5, R15, 0x1, R5, P5 ;  /* 0x000000010f057824 */ /* 0x000fe200028e0605 */
[----:B------:R-:W-:-:S04]  /*49d0*/  ISETP.GT.AND P5, PT, R3, 0x9, P0 ;  /* 0x000000090300780c */ /* 0x000fc800007a4270 */
[----:B------:R-:W-:Y:S01]  /*49e0*/  @P1 STG.E.U16 desc[UR36][R4.64], R26 ;  /* 0x0000001a04001986 */ /* 0x000fe2000c101524 */
[----:B------:R-:W-:-:S03]  /*49f0*/  ISETP.GT.AND P1, PT, R3, 0x9, P2 ;  /* 0x000000090300780c */ /* 0x000fc60001724270 */
[----:B------:R0:W-:Y:S01]  /*4a00*/  @P3 STG.E.U16 desc[UR36][R4.64+0x2], R27 ;  /* 0x0000021b04003986 */ /* 0x0001e2000c101524 */
[----:B------:R-:W-:-:S03]  /*4a10*/  ISETP.GT.AND P3, PT, R3, 0x8, P0 ;  /* 0x000000080300780c */ /* 0x000fc60000764270 */
[----:B------:R-:W-:Y:S01]  /*4a20*/  @P4 STG.E.U16 desc[UR36][R6.64+0x10], R28 ;  /* 0x0000101c06004986 */ /* 0x000fe2000c101524 */
[----:B------:R-:W-:-:S05]  /*4a30*/  IADD3 R8, P4, R21, R10, RZ ;  /* 0x0000000a15087210 */ /* 0x000fca0007f9e0ff */
[----:B------:R-:W-:Y:S01]  /*4a40*/  IMAD.X R9, R7, 0x1, R15, P4 ;  /* 0x0000000107097824 */ /* 0x000fe200020e060f */
[----:B------:R-:W-:Y:S01]  /*4a50*/  ISETP.GT.AND P4, PT, R3, 0x10, P2 ;  /* 0x000000100300780c */ /* 0x000fe20001784270 */
[----:B0-----:R-:W-:Y:S02]  /*4a60*/  @P1 IMAD.MOV.U32 R4, RZ, RZ, R10 ;  /* 0x000000ffff041224 */ /* 0x001fe400078e000a */
[----:B------:R-:W-:-:S05]  /*4a70*/  @P1 IMAD.MOV.U32 R5, RZ, RZ, R7 ;  /* 0x000000ffff051224 */ /* 0x000fca00078e0007 */
[----:B------:R0:W-:Y:S01]  /*4a80*/  @P1 STG.E.U16 desc[UR36][R4.64+0x12], R29 ;  /* 0x0000121d04001986 */ /* 0x0001e2000c101524 */
[----:B------:R-:W-:-:S03]  /*4a90*/  ISETP.GT.AND P1, PT, R3, 0x18, P2 ;  /* 0x000000180300780c */ /* 0x000fc60001724270 */
[----:B------:R-:W-:Y:S01]  /*4aa0*/  @P3 STG.E.U16 desc[UR36][R8.64+0x10], R30 ;  /* 0x0000101e08003986 */ /* 0x000fe2000c101524 */
[C---:B------:R-:W-:Y:S02]  /*4ab0*/  ISETP.GT.AND P3, PT, R3.reuse, 0x11, P2 ;  /* 0x000000110300780c */ /* 0x040fe40001764270 */
[----:B------:R-:W-:Y:S01]  /*4ac0*/  ISETP.GT.AND P2, PT, R3, 0x19, P2 ;  /* 0x000000190300780c */ /* 0x000fe20001744270 */
[----:B0-----:R-:W-:Y:S02]  /*4ad0*/  @P5 IMAD.MOV.U32 R4, RZ, RZ, R8 ;  /* 0x000000ffff045224 */ /* 0x001fe400078e0008 */
[----:B------:R-:W-:-:S04]  /*4ae0*/  @P5 IMAD.MOV.U32 R5, RZ, RZ, R9 ;  /* 0x000000ffff055224 */ /* 0x000fc800078e0009 */
[----:B------:R-:W-:Y:S01]  /*4af0*/  @P1 IMAD.MOV.U32 R6, RZ, RZ, R10 ;  /* 0x000000ffff061224 */ /* 0x000fe200078e000a */
[----:B------:R0:W-:Y:S01]  /*4b00*/  @P5 STG.E.U16 desc[UR36][R4.64+0x12], R31 ;  /* 0x0000121f04005986 */ /* 0x0001e2000c101524 */
[----:B------:R-:W-:-:S04]  /*4b10*/  ISETP.GT.AND P5, PT, R3, 0x10, P0 ;  /* 0x000000100300780c */ /* 0x000fc800007a4270 */
[--C-:B------:R-:W-:Y:S02]  /*4b20*/  @P2 IMAD.MOV.U32 R11, RZ, RZ, R7.reuse ;  /* 0x000000ffff0b2224 */ /* 0x100fe400078e0007 */
[----:B0-----:R-:W-:Y:S02]  /*4b30*/  @P4 IMAD.MOV.U32 R4, RZ, RZ, R10 ;  /* 0x000000ffff044224 */ /* 0x001fe400078e000a */
[----:B------:R-:W-:-:S05]  /*4b40*/  @P4 IMAD.MOV.U32 R5, RZ, RZ, R7 ;  /* 0x000000ffff054224 */ /* 0x000fca00078e0007 */
[----:B------:R0:W-:Y:S01]  /*4b50*/  @P4 STG.E.U16 desc[UR36][R4.64+0x20], R32 ;  /* 0x0000202004004986 */ /* 0x0001e2000c101524 */
[----:B------:R-:W-:Y:S01]  /*4b60*/  ISETP.GT.AND P4, PT, R3, 0x11, P0 ;  /* 0x000000110300780c */ /* 0x000fe20000784270 */
[----:B0-----:R-:W-:Y:S01]  /*4b70*/  @P3 IMAD.MOV.U32 R4, RZ, RZ, R10 ;  /* 0x000000ffff043224 */ /* 0x001fe200078e000a */
[----:B------:R-:W-:-:S05]  /*4b80*/  @P3 MOV R5, R7 ;  /* 0x0000000700053202 */ /* 0x000fca0000000f00 */
[----:B------:R0:W-:Y:S01]  /*4b90*/  @P3 STG.E.U16 desc[UR36][R4.64+0x22], R33 ;  /* 0x0000222104003986 */ /* 0x0001e2000c101524 */
[C---:B------:R-:W-:Y:S02]  /*4ba0*/  ISETP.GT.AND P3, PT, R3.reuse, 0x18, P0 ;  /* 0x000000180300780c */ /* 0x040fe40000764270 */
[----:B------:R-:W-:Y:S01]  /*4bb0*/  ISETP.GT.AND P0, PT, R3, 0x19, P0 ;  /* 0x000000190300780c */ /* 0x000fe20000704270 */
[----:B0-----:R-:W-:Y:S02]  /*4bc0*/  @P5 IMAD.MOV.U32 R4, RZ, RZ, R8 ;  /* 0x000000ffff045224 */ /* 0x001fe400078e0008 */
[----:B------:R-:W-:-:S05]  /*4bd0*/  @P5 IMAD.MOV.U32 R5, RZ, RZ, R9 ;  /* 0x000000ffff055224 */ /* 0x000fca00078e0009 */
[----:B------:R0:W-:Y:S02]  /*4be0*/  @P5 STG.E.U16 desc[UR36][R4.64+0x20], R34 ;  /* 0x0000202204005986 */ /* 0x0001e4000c101524 */
[----:B0-----:R-:W-:Y:S02]  /*4bf0*/  @P4 IMAD.MOV.U32 R4, RZ, RZ, R8 ;  /* 0x000000ffff044224 */ /* 0x001fe400078e0008 */
[----:B------:R-:W-:-:S05]  /*4c00*/  @P4 IMAD.MOV.U32 R5, RZ, RZ, R9 ;  /* 0x000000ffff054224 */ /* 0x000fca00078e0009 */
[----:B------:R0:W-:Y:S04]  /*4c10*/  @P4 STG.E.U16 desc[UR36][R4.64+0x22], R35 ;  /* 0x0000222304004986 */ /* 0x0001e8000c101524 */
[----:B------:R1:W-:Y:S04]  /*4c20*/  @P1 STG.E.U16 desc[UR36][R6.64+0x30], R36 ;  /* 0x0000302406001986 */ /* 0x0003e8000c101524 */
[----:B------:R1:W-:Y:S01]  /*4c30*/  @P2 STG.E.U16 desc[UR36][R10.64+0x32], R37 ;  /* 0x000032250a002986 */ /* 0x0003e2000c101524 */
[----:B0-----:R-:W-:Y:S02]  /*4c40*/  @P3 IMAD.MOV.U32 R4, RZ, RZ, R8 ;  /* 0x000000ffff043224 */ /* 0x001fe400078e0008 */
[----:B------:R-:W-:-:S05]  /*4c50*/  @P3 IMAD.MOV.U32 R5, RZ, RZ, R9 ;  /* 0x000000ffff053224 */ /* 0x000fca00078e0009 */
[----:B------:R1:W-:Y:S04]  /*4c60*/  @P3 STG.E.U16 desc[UR36][R4.64+0x30], R38 ;  /* 0x0000302604003986 */ /* 0x0003e8000c101524 */
[----:B------:R1:W-:Y:S02]  /*4c70*/  @P0 STG.E.U16 desc[UR36][R8.64+0x32], R39 ;  /* 0x0000322708000986 */ /* 0x0003e4000c101524 */
.L_x_88:
[----:B------:R-:W-:Y:S05]  /*4c80*/  BSYNC B0 ;  /* 0x0000000000007941 */ /* 0x000fea0003800000 */
.L_x_28:
[----:B------:R-:W-:Y:S01]  /*4c90*/  ULDC UR4, c[0x0][0xc] ;  /* 0x0000030000047ab9 */ /* 0x000fe20000000800 */
[----:B------:R-:W-:Y:S01]  /*4ca0*/  ULDC UR5, c[0x0][0x10] ;  /* 0x0000040000057ab9 */ /* 0x000fe20000000800 */
[----:B------:R-:W2:Y:S01]  /*4cb0*/  LDC R3, c[0x0][0x14] ;  /* 0x00000500ff037b82 */ /* 0x000ea20000000800 */
[----:B------:R-:W-:Y:S01]  /*4cc0*/  UIMAD.WIDE.U32 UR4, UR4, UR5, URZ ;  /* 0x00000005040472a5 */ /* 0x000fe2000f8e003f */
[----:B------:R-:W-:Y:S02]  /*4cd0*/  IMAD.MOV.U32 R58, RZ, RZ, -0x1 ;  /* 0xffffffffff3a7424 */ /* 0x000fe400078e00ff */
[----:B------:R-:W-:-:S03]  /*4ce0*/  IMAD.MOV.U32 R23, RZ, RZ, -0x1 ;  /* 0xffffffffff177424 */ /* 0x000fc600078e00ff */
[----:B--2---:R-:W-:-:S04]  /*4cf0*/  IMAD.WIDE.U32 R16, R3, UR4, R16 ;  /* 0x0000000403107c25 */ /* 0x004fc8000f8e0010 */
[----:B------:R-:W-:Y:S01]  /*4d00*/  IMAD R3, R3, UR5, RZ ;  /* 0x0000000503037c24 */ /* 0x000fe2000f8e02ff */
[----:B------:R-:W-:Y:S02]  /*4d10*/  ULDC.64 UR4, c[0x0][0x650] ;  /* 0x0001940000047ab9 */ /* 0x000fe40000000a00 */
[----:B------:R-:W-:Y:S01]  /*4d20*/  ISETP.GE.U32.AND P0, PT, R16, UR4, PT ;  /* 0x0000000410007c0c */ /* 0x000fe2000bf06070 */
[--C-:B------:R-:W-:Y:S01]  /*4d30*/  IMAD.IADD R17, R17, 0x1, R3.reuse ;  /* 0x0000000111117824 */ /* 0x100fe200078e0203 */
[----:B------:R-:W-:-:S04]  /*4d40*/  PRMT R3, RZ, 0x7610, R3 ;  /* 0x00007610ff037816 */ /* 0x000fc80000000003 */
[----:B------:R-:W-:-:S13]  /*4d50*/  ISETP.GE.U32.AND.EX P0, PT, R17, UR5, PT, P0 ;  /* 0x0000000511007c0c */ /* 0x000fda000bf06100 */
[----:B------:R-:W-:Y:S05]  /*4d60*/  @P0 BRA `(.L_x_89) ;  /* 0x0000000400640947 */ /* 0x000fea0003800000 */
[----:B------:R-:W2:Y:S01]  /*4d70*/  S2R R12, SR_CTAID.X ;  /* 0x00000000000c7919 */ /* 0x000ea20000002500 */
[----:B01----:R-:W0:Y:S01]  /*4d80*/  LDC.64 R10, c[0x0][0x628] ;  /* 0x00018a00ff0a7b82 */ /* 0x003e220000000a00 */
[----:B------:R-:W-:Y:S01]  /*4d90*/  ULDC UR4, c[0x0][0x150] ;  /* 0x0000540000047ab9 */ /* 0x000fe20000000800 */
[----:B---34-:R-:W-:Y:S01]  /*4da0*/  IMAD.MOV.U32 R8, RZ, RZ, R16 ;  /* 0x000000ffff087224 */ /* 0x018fe200078e0010 */
[----:B------:R-:W1:Y:S01]  /*4db0*/  S2R R24, SR_CTAID.Y ;  /* 0x0000000000187919 */ /* 0x000e620000002600 */
[----:B------:R-:W-:-:S04]  /*4dc0*/  IMAD.MOV.U32 R9, RZ, RZ, R17 ;  /* 0x000000ffff097224 */ /* 0x000fc800078e0011 */
[----:B------:R-:W3:Y:S08]  /*4dd0*/  LDC R21, c[0x0][0x144] ;  /* 0x00005100ff157b82 */ /* 0x000ef00000000800 */
[----:B------:R-:W4:Y:S08]  /*4de0*/  LDC R0, c[0x0][0x630] ;  /* 0x00018c00ff007b82 */ /* 0x000f300000000800 */
[----:B------:R-:W1:Y:S01]  /*4df0*/  LDC.64 R14, c[0x0][0x620] ;  /* 0x00018800ff0e7b82 */ /* 0x000e620000000a00 */
[----:B0-----:R-:W-:-:S04]  /*4e00*/  ISETP.NE.U32.AND P0, PT, R10, RZ, PT ;  /* 0x000000ff0a00720c */ /* 0x001fc80003f05070 */
[----:B------:R-:W-:Y:S02]  /*4e10*/  ISETP.NE.AND.EX P0, PT, R11, RZ, PT, P0 ;  /* 0x000000ff0b00720c */ /* 0x000fe40003f05300 */
[----:B--2---:R-:W-:-:S05]  /*4e20*/  I2FP.F32.U32 R3, R12 ;  /* 0x0000000c00037245 */ /* 0x004fca0000201000 */
[----:B------:R-:W-:-:S04]  /*4e30*/  FMUL R3, R3, UR4 ;  /* 0x0000000403037c20 */ /* 0x000fc80008400000 */
[----:B------:R0:W2:Y:S02]  /*4e40*/  F2I.U32.TRUNC.NTZ R20, R3 ;  /* 0x0000000300147305 */ /* 0x0000a4000020f000 */
[----:B---34-:R-:W-:Y:S05]  /*4e50*/  @!P0 BRA `(.L_x_90) ;  /* 0x0000000000288947 */ /* 0x018fea0003800000 */
[----:B0-----:R-:W0:Y:S02]  /*4e60*/  LDC R3, c[0x0][0x634] ;  /* 0x00018d00ff037b82 */ /* 0x001e240000000800 */
        /* <DEDUP_REMOVED lines=9> */
.L_x_90:
[----:B------:R-:W3:Y:S01]  /*4f00*/  LDC.64 R28, c[0x0][0x640] ;  /* 0x00019000ff1c7b82 */ /* 0x000ee20000000a00 */
[-CC-:B------:R-:W-:Y:S01]  /*4f10*/  SHF.R.U64 R23, R8, R0.reuse, R9.reuse ;  /* 0x0000000008177219 */ /* 0x180fe20000001209 */
[----:B--2---:R-:W-:Y:S01]  /*4f20*/  IMAD.MOV R20, RZ, RZ, -R20 ;  /* 0x000000ffff147224 */ /* 0x004fe200078e0a14 */
[----:B------:R-:W-:Y:S01]  /*4f30*/  SHF.R.U32.HI R0, RZ, R0, R9 ;  /* 0x00000000ff007219 */ /* 0x000fe20000011609 */
[----:B------:R-:W-:Y:S01]  /*4f40*/  ULDC UR4, c[0x0][0x154] ;  /* 0x0000550000047ab9 */ /* 0x000fe20000000800 */
[----:B0-----:R-:W-:Y:S01]  /*4f50*/  IADD3 R3, P0, RZ, -R23, RZ ;  /* 0x80000017ff037210 */ /* 0x001fe20007f1e0ff */
[----:B------:R-:W-:Y:S02]  /*4f60*/  IMAD R21, R21, R20, R12 ;  /* 0x0000001415157224 */ /* 0x000fe400078e020c */
[----:B------:R-:W0:Y:S01]  /*4f70*/  LDC R6, c[0x0][0x618] ;  /* 0x00018600ff067b82 */ /* 0x000e220000000800 */
[----:B------:R-:W-:Y:S01]  /*4f80*/  IADD3.X R5, RZ, ~R0, RZ, P0, !PT ;  /* 0x80000000ff057210 */ /* 0x000fe200007fe4ff */
[----:B------:R-:W-:-:S04]  /*4f90*/  IMAD.MOV.U32 R7, RZ, RZ, 0x1 ;  /* 0x00000001ff077424 */ /* 0x000fc800078e00ff */
[-C--:B-1----:R-:W-:Y:S02]  /*4fa0*/  IMAD R0, R5, R14.reuse, RZ ;  /* 0x0000000e05007224 */ /* 0x082fe400078e02ff */
[----:B------:R-:W1:Y:S01]  /*4fb0*/  LDC R8, c[0x0][0x608] ;  /* 0x00018200ff087b82 */ /* 0x000e620000000800 */
[----:B------:R-:W-:-:S04]  /*4fc0*/  IMAD.WIDE.U32 R4, R3, R14, R16 ;  /* 0x0000000e03047225 */ /* 0x000fc800078e0010 */
[----:B------:R-:W-:Y:S01]  /*4fd0*/  IMAD R3, R3, R15, R0 ;  /* 0x0000000f03037224 */ /* 0x000fe200078e0200 */
[----:B------:R-:W-:Y:S02]  /*4fe0*/  I2FP.F32.U32 R0, R24 ;  /* 0x0000001800007245 */ /* 0x000fe40000201000 */
[----:B------:R-:W2:Y:S01]  /*4ff0*/  LDC R26, c[0x0][0x658] ;  /* 0x00019600ff1a7b82 */ /* 0x000ea20000000800 */
[----:B------:R-:W-:Y:S01]  /*5000*/  IMAD.IADD R3, R5, 0x1, R3 ;  /* 0x0000000105037824 */ /* 0x000fe200078e0203 */
[----:B---3--:R-:W-:Y:S01]  /*5010*/  ISETP.NE.U32.AND P0, PT, R28, RZ, PT ;  /* 0x000000ff1c00720c */ /* 0x008fe20003f05070 */
[----:B------:R-:W-:Y:S01]  /*5020*/  FMUL R0, R0, UR4 ;  /* 0x0000000400007c20 */ /* 0x000fe20008400000 */
[----:B------:R-:W-:Y:S02]  /*5030*/  IMAD.MOV.U32 R5, RZ, RZ, -0x1 ;  /* 0xffffffffff057424 */ /* 0x000fe400078e00ff */
[----:B------:R-:W-:Y:S01]  /*5040*/  ISETP.NE.AND.EX P0, PT, R29, RZ, PT, P0 ;  /* 0x000000ff1d00720c */ /* 0x000fe20003f05300 */
[----:B------:R3:W4:Y:S01]  /*5050*/  F2I.U32.TRUNC.NTZ R13, R0 ;  /* 0x00000000000d7305 */ /* 0x000722000020f000 */
[----:B------:R-:W3:Y:S01]  /*5060*/  LDC R15, c[0x0][0x148] ;  /* 0x00005200ff0f7b82 */ /* 0x000ee20000000800 */
[----:B0-----:R-:W-:-:S02]  /*5070*/  SHF.R.U64 R12, R4, R6, R3 ;  /* 0x00000006040c7219 */ /* 0x001fc40000001203 */
[----:B------:R-:W-:-:S05]  /*5080*/  SHF.R.U32.HI R3, RZ, R6, R3 ;  /* 0x00000006ff037219 */ /* 0x000fca0000011603 */
[----:B------:R-:W0:Y:S01]  /*5090*/  LDC R20, c[0x0][0x600] ;  /* 0x00018000ff147b82 */ /* 0x000e220000000800 */
[-CC-:B-1----:R-:W-:Y:S02]  /*50a0*/  SHF.R.U64 R10, R12, R8.reuse, R3.reuse ;  /* 0x000000080c0a7219 */ /* 0x182fe40000001203 */
[----:B------:R-:W-:-:S05]  /*50b0*/  SHF.R.U32.HI R3, RZ, R8, R3 ;  /* 0x00000008ff037219 */ /* 0x000fca0000011603 */
[----:B------:R-:W1:Y:S01]  /*50c0*/  LDC R27, c[0x0][0x648] ;  /* 0x00019200ff1b7b82 */ /* 0x000e620000000800 */
[-C--:B--2---:R-:W-:Y:S02]  /*50d0*/  SHF.L.U32 R4, R5, R26.reuse, RZ ;  /* 0x0000001a05047219 */ /* 0x084fe400000006ff */
[-CC-:B------:R-:W-:Y:S02]  /*50e0*/  SHF.R.U64 R14, R10, R26.reuse, R3.reuse ;  /* 0x0000001a0a0e7219 */ /* 0x180fe40000001203 */
[----:B------:R-:W-:Y:S02]  /*50f0*/  SHF.R.U32.HI R5, RZ, R26, R3 ;  /* 0x0000001aff057219 */ /* 0x000fe40000011603 */
[----:B------:R-:W-:Y:S01]  /*5100*/  LOP3.LUT R25, RZ, R4, RZ, 0x33, !PT ;  /* 0x00000004ff197212 */ /* 0x000fe200078e33ff */
[----:B------:R-:W2:Y:S01]  /*5110*/  LDC R30, c[0x0][0x638] ;  /* 0x00018e00ff1e7b82 */ /* 0x000ea20000000800 */
[----:B------:R-:W-:Y:S01]  /*5120*/  SHF.L.U32 R26, R7, R26, RZ ;  /* 0x0000001a071a7219 */ /* 0x000fe200000006ff */
[----:B------:R-:W-:-:S06]  /*5130*/  IMAD.MOV.U32 R4, RZ, RZ, R14 ;  /* 0x000000ffff047224 */ /* 0x000fcc00078e000e */
[----:B------:R-:W0:Y:S01]  /*5140*/  LDC R31, c[0x0][0x610] ;  /* 0x00018400ff1f7b82 */ /* 0x000e220000000800 */
[----:B----4-:R-:W-:Y:S05]  /*5150*/  @!P0 BRA `(.L_x_91) ;  /* 0x0000000000288947 */ /* 0x010fea0003800000 */
[----:B------:R-:W4:Y:S02]  /*5160*/  LDC R3, c[0x0][0x64c] ;  /* 0x00019300ff037b82 */ /* 0x000f240000000800 */
[----:B----4-:R-:W-:-:S05]  /*5170*/  IADD3 R3, P0, R14, R3, RZ ;  /* 0x000000030e037210 */ /* 0x010fca0007f1e0ff */
        /* <DEDUP_REMOVED lines=8> */
.L_x_91:
[----:B------:R-:W-:Y:S01]  /*5200*/  ISETP.NE.AND P0, PT, R2, 0x1, PT ;  /* 0x000000010200780c */ /* 0x000fe20003f05270 */
[----:B0-----:R-:W-:Y:S01]  /*5210*/  VIADD R7, R20, 0xffffffff ;  /* 0xffffffff14077836 */ /* 0x001fe20000000000 */
[----:B-1-3--:R-:W-:Y:S01]  /*5220*/  SHF.R.U64 R0, R4, R27, R5 ;  /* 0x0000001b04007219 */ /* 0x00afe20000001205 */
[----:B------:R-:W-:Y:S01]  /*5230*/  IMAD.MOV R13, RZ, RZ, -R13 ;  /* 0x000000ffff0d7224 */ /* 0x000fe200078e0a0d */
[----:B------:R-:W-:Y:S01]  /*5240*/  LOP3.LUT R5, R10, R25, RZ, 0xc0, !PT ;  /* 0x000000190a057212 */ /* 0x000fe200078ec0ff */
[----:B------:R-:W-:Y:S01]  /*5250*/  IMAD.MOV.U32 R4, RZ, RZ, 0x1 ;  /* 0x00000001ff047424 */ /* 0x000fe200078e00ff */
[----:B------:R-:W-:Y:S01]  /*5260*/  LOP3.LUT R12, R12, R7, RZ, 0xc0, !PT ;  /* 0x000000070c0c7212 */ /* 0x000fe200078ec0ff */
[----:B------:R-:W-:Y:S02]  /*5270*/  IMAD.MOV R3, RZ, RZ, -R0 ;  /* 0x000000ffff037224 */ /* 0x000fe400078e0a00 */
[----:B------:R-:W-:Y:S02]  /*5280*/  IMAD R0, R26, R0, R5 ;  /* 0x000000001a007224 */ /* 0x000fe400078e0205 */
[----:B--2---:R-:W-:-:S02]  /*5290*/  IMAD R3, R3, R30, R14 ;  /* 0x0000001e03037224 */ /* 0x004fc400078e020e */
[----:B------:R-:W-:Y:S02]  /*52a0*/  @P0 IMAD R21, R15, R13, R24 ;  /* 0x0000000d0f150224 */ /* 0x000fe400078e0218 */
[----:B------:R-:W-:Y:S01]  /*52b0*/  IMAD R5, R3, R20, R12 ;  /* 0x0000001403057224 */ /* 0x000fe200078e020c */
[----:B------:R-:W-:Y:S01]  /*52c0*/  PRMT R3, R4, 0x7610, R3 ;  /* 0x0000761004037816 */ /* 0x000fe20000000003 */
[----:B------:R-:W-:-:S05]  /*52d0*/  IMAD R0, R0, R31, R21 ;  /* 0x0000001f00007224 */ /* 0x000fca00078e0215 */
[----:B------:R-:W-:Y:S02]  /*52e0*/  SEL R58, R5, R0, !P0 ;  /* 0x00000000053a7207 */ /* 0x000fe40004000000 */
[----:B------:R-:W-:-:S07]  /*52f0*/  SEL R0, R0, R5, !P0 ;  /* 0x0000000500007207 */ /* 0x000fce0004000000 */
.L_x_89:
[----:B------:R-:W-:Y:S01]  /*5300*/  LOP3.LUT P0, RZ, R3, 0xff, RZ, 0xc0, !PT ;  /* 0x000000ff03ff7812 */ /* 0x000fe2000780c0ff */
[----:B------:R-:W-:-:S12]  /*5310*/  IMAD.MOV.U32 R59, RZ, RZ, R0 ;  /* 0x000000ffff3b7224 */ /* 0x000fd800078e0000 */
[----:B------:R-:W-:Y:S05]  /*5320*/  @P0 BRA `(.L_x_92) ;  /* 0xffffffbc00000947 */ /* 0x000fea000383ffff */
[----:B------:R-:W-:Y:S05]  /*5330*/  EXIT ;  /* 0x000000000000794d */ /* 0x000fea0003800000 */
.L_x_3:
[----:B0-----:R-:W-:Y:S01]  /*5340*/  ULDC.64 UR4, c[0x0][0x650] ;  /* 0x0001940000047ab9 */ /* 0x001fe20000000a00 */
        /* <DEDUP_REMOVED lines=8> */
[----:B------:R-:W-:Y:S01]  /*53d0*/  MOV R10, R16 ;  /* 0x00000010000a7202 */ /* 0x000fe20000000f00 */
[----:B------:R-:W-:-:S06]  /*53e0*/  IMAD.MOV.U32 R11, RZ, RZ, R17 ;  /* 0x000000ffff0b7224 */ /* 0x000fcc00078e0011 */
        /* <DEDUP_REMOVED lines=15> */
.L_x_94:
[--C-:B------:R-:W-:Y:S01]  /*54e0*/  SHF.R.U64 R12, R10, R14, R11.reuse ;  /* 0x0000000e0a0c7219 */ /* 0x100fe2000000120b */
[----:B------:R-:W0:Y:S01]  /*54f0*/  LDC R22, c[0x0][0x618] ;  /* 0x00018600ff167b82 */ /* 0x000e220000000800 */
[----:B------:R-:W-:Y:S01]  /*5500*/  I2FP.F32.U32 R6, R4 ;  /* 0x0000000400067245 */ /* 0x000fe20000201000 */
[----:B------:R-:W-:Y:S01]  /*5510*/  ULDC UR4, c[0x0][0x150] ;  /* 0x0000540000047ab9 */ /* 0x000fe20000000800 */
[----:B------:R-:W-:Y:S02]  /*5520*/  SHF.R.U32.HI R5, RZ, R14, R11 ;  /* 0x0000000eff057219 */ /* 0x000fe4000001160b */
[----:B------:R-:W-:Y:S01]  /*5530*/  IADD3 R9, P0, RZ, -R12, RZ ;  /* 0x8000000cff097210 */ /* 0x000fe20007f1e0ff */
[----:B------:R-:W-:Y:S01]  /*5540*/  FMUL R11, R6, UR4 ;  /* 0x00000004060b7c20 */ /* 0x000fe20008400000 */
[----:B------:R-:W-:Y:S01]  /*5550*/  ULDC UR4, c[0x0][0x154] ;  /* 0x0000550000047ab9 */ /* 0x000fe20000000800 */
[----:B------:R-:W1:Y:S02]  /*5560*/  LDC.64 R24, c[0x0][0x640] ;  /* 0x00019000ff187b82 */ /* 0x000e640000000a00 */
[----:B------:R-:W-:-:S02]  /*5570*/  IMAD.X R5, RZ, RZ, ~R5, P0 ;  /* 0x000000ffff057224 */ /* 0x000fc400000e0e05 */
[----:B------:R-:W2:Y:S01]  /*5580*/  F2I.U32.TRUNC.NTZ R11, R11 ;  /* 0x0000000b000b7305 */ /* 0x000ea2000020f000 */
[----:B------:R-:W-:-:S03]  /*5590*/  IMAD.WIDE.U32 R6, R9, R20, R16 ;  /* 0x0000001409067225 */ /* 0x000fc600078e0010 */
[----:B------:R-:W3:Y:S01]  /*55a0*/  LDC R13, c[0x0][0x144] ;  /* 0x00005100ff0d7b82 */ /* 0x000ee20000000800 */
[----:B------:R-:W-:-:S04]  /*55b0*/  IMAD R8, R5, R20, RZ ;  /* 0x0000001405087224 */ /* 0x000fc800078e02ff */
[----:B------:R-:W-:Y:S02]  /*55c0*/  IMAD R5, R9, R21, R8 ;  /* 0x0000001509057224 */ /* 0x000fe400078e0208 */
[----:B------:R-:W-:Y:S01]  /*55d0*/  IMAD.MOV.U32 R8, RZ, RZ, -0x1 ;  /* 0xffffffffff087424 */ /* 0x000fe200078e00ff */
[----:B------:R-:W4:Y:S01]  /*55e0*/  LDC R14, c[0x0][0x608] ;  /* 0x00018200ff0e7b82 */ /* 0x000f220000000800 */
[----:B------:R-:W-:Y:S01]  /*55f0*/  IMAD.IADD R5, R7, 0x1, R5 ;  /* 0x0000000107057824 */ /* 0x000fe200078e0205 */
[----:B------:R-:W-:-:S04]  /*5600*/  I2FP.F32.U32 R7, R3 ;  /* 0x0000000300077245 */ /* 0x000fc80000201000 */
[-C--:B0-----:R-:W-:Y:S01]  /*5610*/  SHF.R.U64 R10, R6, R22.reuse, R5 ;  /* 0x00000016060a7219 */ /* 0x081fe20000001205 */
[----:B--2---:R-:W-:Y:S01]  /*5620*/  IMAD.MOV R6, RZ, RZ, -R11 ;  /* 0x000000ffff067224 */ /* 0x004fe200078e0a0b */
[----:B------:R-:W0:Y:S01]  /*5630*/  LDC R9, c[0x0][0x658] ;  /* 0x00019600ff097b82 */ /* 0x000e220000000800 */
[----:B-1----:R-:W-:Y:S01]  /*5640*/  ISETP.NE.U32.AND P0, PT, R24, RZ, PT ;  /* 0x000000ff1800720c */ /* 0x002fe20003f05070 */
[----:B------:R-:W-:Y:S01]  /*5650*/  FMUL R7, R7, UR4 ;  /* 0x0000000407077c20 */ /* 0x000fe20008400000 */
[----:B------:R-:W-:Y:S02]  /*5660*/  SHF.R.U32.HI R5, RZ, R22, R5 ;  /* 0x00000016ff057219 */ /* 0x000fe40000011605 */
[----:B------:R-:W-:-:S03]  /*5670*/  ISETP.NE.AND.EX P0, PT, R25, RZ, PT, P0 ;  /* 0x000000ff1900720c */ /* 0x000fc60003f05300 */
[----:B------:R-:W1:Y:S01]  /*5680*/  LDC R20, c[0x0][0x148] ;  /* 0x00005200ff147b82 */ /* 0x000e620000000800 */
[----:B---3--:R-:W-:Y:S02]  /*5690*/  IMAD R23, R13, R6, R4 ;  /* 0x000000060d177224 */ /* 0x008fe400078e0204 */
[----:B------:R-:W-:-:S05]  /*56a0*/  IMAD.MOV.U32 R6, RZ, RZ, 0x1 ;  /* 0x00000001ff067424 */ /* 0x000fca00078e00ff */
[----:B------:R-:W2:Y:S01]  /*56b0*/  LDC R21, c[0x0][0x600] ;  /* 0x00018000ff157b82 */ /* 0x000ea20000000800 */
[-CC-:B----4-:R-:W-:Y:S02]  /*56c0*/  SHF.R.U64 R13, R10, R14.reuse, R5.reuse ;  /* 0x0000000e0a0d7219 */ /* 0x190fe40000001205 */
[----:B------:R-:W-:Y:S02]  /*56d0*/  SHF.R.U32.HI R4, RZ, R14, R5 ;  /* 0x0000000eff047219 */ /* 0x000fe40000011605 */
[----:B------:R3:W4:Y:S03]  /*56e0*/  F2I.U32.TRUNC.NTZ R14, R7 ;  /* 0x00000007000e7305 */ /* 0x000726000020f000 */
[----:B------:R-:W1:Y:S01]  /*56f0*/  LDC R26, c[0x0][0x648] ;  /* 0x00019200ff1a7b82 */ /* 0x000e620000000800 */
[-C--:B0-----:R-:W-:Y:S02]  /*5700*/  SHF.R.U64 R15, R13, R9.reuse, R4 ;  /* 0x000000090d0f7219 */ /* 0x081fe40000001204 */
[----:B------:R-:W-:-:S02]  /*5710*/  SHF.L.U32 R8, R8, R9, RZ ;  /* 0x0000000908087219 */ /* 0x000fc400000006ff */
[-C--:B------:R-:W-:Y:S01]  /*5720*/  SHF.R.U32.HI R5, RZ, R9.reuse, R4 ;  /* 0x00000009ff057219 */ /* 0x080fe20000011604 */
[----:B------:R-:W-:Y:S01]  /*5730*/  IMAD.MOV.U32 R4, RZ, RZ, R15 ;  /* 0x000000ffff047224 */ /* 0x000fe200078e000f */
[----:B------:R-:W-:Y:S01]  /*5740*/  SHF.L.U32 R22, R6, R9, RZ ;  /* 0x0000000906167219 */ /* 0x000fe200000006ff */
[----:B------:R-:W0:Y:S01]  /*5750*/  LDC R27, c[0x0][0x638] ;  /* 0x00018e00ff1b7b82 */ /* 0x000e220000000800 */
[----:B------:R-:W-:-:S07]  /*5760*/  LOP3.LUT R28, RZ, R8, RZ, 0x33, !PT ;  /* 0x00000008ff1c7212 */ /* 0x000fce00078e33ff */
        /* <DEDUP_REMOVED lines=12> */
.L_x_95:
[----:B------:R-:W-:Y:S01]  /*5830*/  ISETP.NE.AND P0, PT, R2, 0x1, PT ;  /* 0x000000010200780c */ /* 0x000fe20003f05270 */
[----:B--2---:R-:W-:Y:S01]  /*5840*/  VIADD R7, R21, 0xffffffff ;  /* 0xffffffff15077836 */ /* 0x004fe20000000000 */
[----:B-1----:R-:W-:Y:S01]  /*5850*/  SHF.R.U64 R5, R4, R26, R5 ;  /* 0x0000001a04057219 */ /* 0x002fe20000001205 */
[----:B------:R-:W-:Y:S01]  /*5860*/  IMAD.MOV R14, RZ, RZ, -R14 ;  /* 0x000000ffff0e7224 */ /* 0x000fe200078e0a0e */
[----:B------:R-:W-:Y:S01]  /*5870*/  LOP3.LUT R4, R13, R28, RZ, 0xc0, !PT ;  /* 0x0000001c0d047212 */ /* 0x000fe200078ec0ff */
[----:B------:R-:W-:Y:S01]  /*5880*/  IMAD.MOV.U32 R8, RZ, RZ, R12 ;  /* 0x000000ffff087224 */ /* 0x000fe200078e000c */
[----:B------:R-:W-:Y:S01]  /*5890*/  LOP3.LUT R10, R10, R7, RZ, 0xc0, !PT ;  /* 0x000000070a0a7212 */ /* 0x000fe200078ec0ff */
[----:B------:R-:W-:Y:S02]  /*58a0*/  IMAD.MOV R6, RZ, RZ, -R5 ;  /* 0x000000ffff067224 */ /* 0x000fe400078e0a05 */
[----:B------:R-:W-:-:S04]  /*58b0*/  IMAD R4, R22, R5, R4 ;  /* 0x0000000516047224 */ /* 0x000fc800078e0204 */
[----:B------:R-:W-:Y:S02]  /*58c0*/  @P0 IMAD R23, R20, R14, R3 ;  /* 0x0000000e14170224 */ /* 0x000fe400078e0203 */
[----:B0-----:R-:W-:Y:S01]  /*58d0*/  IMAD R3, R6, R27, R15 ;  /* 0x0000001b06037224 */ /* 0x001fe200078e020f */
[----:B------:R-:W-:Y:S01]  /*58e0*/  MOV R6, 0x1 ;  /* 0x0000000100067802 */ /* 0x000fe20000000f00 */
[----:B------:R-:W-:Y:S02]  /*58f0*/  IMAD R7, R4, R29, R23 ;  /* 0x0000001d04077224 */ /* 0x000fe400078e0217 */
[----:B------:R-:W-:-:S05]  /*5900*/  IMAD R4, R3, R21, R10 ;  /* 0x0000001503047224 */ /* 0x000fca00078e020a */
[----:B------:R-:W-:Y:S02]  /*5910*/  SEL R9, R4, R7, !P0 ;  /* 0x0000000704097207 */ /* 0x000fe40004000000 */
[----:B------:R-:W-:-:S07]  /*5920*/  SEL R7, R7, R4, !P0 ;  /* 0x0000000407077207 */ /* 0x000fce0004000000 */
.L_x_93:
[----:B------:R-:W-:-:S08]  /*5930*/  NOP ;  /* 0x0000000000007918 */ /* 0x000fd00000000000 */
[----:B------:R-:W0:-:S00]  /*5940*/  USETMAXREG.DEALLOC.CTAPOOL 0x28 ;  /* 0x00000028000079c8 */ /* 0x000e0000080e0500 */
[----:B0-----:R-:W-:-:S13]  /*5950*/  ISETP.NE.AND P0, PT, R0, RZ, PT ;  /* 0x000000ff0000720c */ /* 0x001fda0003f05270 */
[----:B------:R-:W-:Y:S05]  /*5960*/  @P0 EXIT ;  /* 0x000000000000094d */ /* 0x000fea0003800000 */
[----:B------:R-:W-:Y:S01]  /*5970*/  LOP3.LUT P0, RZ, R6, 0xff, RZ, 0xc0, !PT ;  /* 0x000000ff06ff7812 */ /* 0x000fe2000780c0ff */
[----:B------:R-:W-:Y:S02]  /*5980*/  IMAD.MOV.U32 R3, RZ, RZ, 0x1 ;  /* 0x00000001ff037424 */ /* 0x000fe400078e00ff */
[----:B------:R-:W-:-:S10]  /*5990*/  IMAD.MOV.U32 R0, RZ, RZ, RZ ;  /* 0x000000ffff007224 */ /* 0x000fd400078e00ff */
[----:B------:R-:W-:Y:S05]  /*59a0*/  @!P0 BRA `(.L_x_96) ;  /* 0x0000000c00648947 */ /* 0x000fea0003800000 */
[----:B------:R-:W0:Y:S01]  /*59b0*/  LDC R0, c[0x0][0x28c] ;  /* 0x0000a300ff007b82 */ /* 0x000e220000000800 */
[----:B------:R-:W-:Y:S01]  /*59c0*/  ULDC UR5, c[0x0][0x658] ;  /* 0x0001960000057ab9 */ /* 0x000fe20000000800 */
[----:B------:R-:W-:Y:S01]  /*59d0*/  UMOV UR7, 0xffffffff ;  /* 0xffffffff00077882 */ /* 0x000fe20000000000 */
[----:B------:R-:W-:Y:S01]  /*59e0*/  ULDC UR6, c[0x0][0xc] ;  /* 0x0000030000067ab9 */ /* 0x000fe20000000800 */
[----:B------:R-:W-:Y:S01]  /*59f0*/  USHF.L.U32 UR9, UR7, UR5, URZ ;  /* 0x0000000507097299 */ /* 0x000fe2000800063f */
[C---:B------:R-:W-:Y:S01]  /*5a00*/  LOP3.LUT P2, RZ, R18.reuse, 0x7f, RZ, 0xc0, !PT ;  /* 0x0000007f12ff7812 */ /* 0x040fe2000784c0ff */
[----:B------:R-:W-:Y:S01]  /*5a10*/  UMOV UR8, 0x1 ;  /* 0x0000000100087882 */ /* 0x000fe20000000000 */
[----:B------:R-:W-:Y:S01]  /*5a20*/  ULDC UR7, c[0x0][0x10] ;  /* 0x0000040000077ab9 */ /* 0x000fe20000000800 */
[----:B------:R-:W-:Y:S01]  /*5a30*/  LOP3.LUT P0, RZ, R18, 0x1f, RZ, 0xc0, !PT ;  /* 0x0000001f12ff7812 */ /* 0x000fe2000780c0ff */
[----:B------:R-:W-:Y:S01]  /*5a40*/  UIMAD.WIDE.U32 UR6, UR6, UR7, URZ ;  /* 0x00000007060672a5 */ /* 0x000fe2000f8e003f */
[----:B------:R-:W-:Y:S01]  /*5a50*/  BSSY B0, `(.L_x_96) ;  /* 0x00000ce000007945 */ /* 0x000fe20003800000 */
[----:B------:R-:W-:Y:S01]  /*5a60*/  USHF.L.U32 UR5, UR8, UR5, URZ ;  /* 0x0000000508057299 */ /* 0x000fe2000800063f */
[----:B------:R-:W-:Y:S01]  /*5a70*/  IMAD.MOV.U32 R11, RZ, RZ, 0x1 ;  /* 0x00000001ff0b7424 */ /* 0x000fe200078e00ff */
[----:B------:R-:W-:Y:S01]  /*5a80*/  LOP3.LUT R18, R19, 0x2, RZ, 0xfc, !PT ;  /* 0x0000000213127812 */ /* 0x000fe200078efcff */
[----:B------:R-:W-:Y:S01]  /*5a90*/  ULDC UR8, c[0x0][0x14] ;  /* 0x0000050000087ab9 */ /* 0x000fe20000000800 */
[----:B------:R-:W-:Y:S01]  /*5aa0*/  PLOP3.LUT P0, PT, P0, P2, PT, 0x8a, 0x0 ;  /* 0x000000000000781c */ /* 0x000fe20000705172 */
[----:B------:R-:W-:-:S02]  /*5ab0*/  UIMAD.WIDE.U32 UR30, UR6, UR8, URZ ;  /* 0x00000008061e72a5 */ /* 0x000fc4000f8e003f */
[----:B------:R-:W-:Y:S01]  /*5ac0*/  UIMAD UR7, UR7, UR8, URZ ;  /* 0x00000008070772a4 */ /* 0x000fe2000f8e023f */
[----:B------:R-:W-:Y:S01]  /*5ad0*/  ULDC UR4, c[0x0][0x600] ;  /* 0x0001800000047ab9 */ /* 0x000fe20000000800 */
[----:B------:R-:W-:Y:S02]  /*5ae0*/  ULOP3.LUT UR6, URZ, UR9, URZ, 0x33, !UPT ;  /* 0x000000093f067292 */ /* 0x000fe4000f8e333f */
[----:B------:R-:W-:Y:S01]  /*5af0*/  UIADD3 UR4, UR4, -0x1, URZ ;  /* 0xffffffff04047890 */ /* 0x000fe2000fffe03f */
[----:B0-----:R-:W-:Y:S01]  /*5b00*/  VIADD R0, R0, 0x7f ;  /* 0x0000007f00007836 */ /* 0x001fe20000000000 */
[----:B------:R-:W-:Y:S01]  /*5b10*/  UIADD3 UR7, UR31, UR7, URZ ;  /* 0x000000071f077290 */ /* 0x000fe2000fffe03f */
[----:B------:R-:W-:-:S03]  /*5b20*/  ULDC.64 UR38, c[0x0][0x198] ;  /* 0x0000660000267ab9 */ /* 0x000fc60000000a00 */
[----:B------:R-:W-:-:S04]  /*5b30*/  SHF.R.S32.HI R3, RZ, 0x1f, R0 ;  /* 0x0000001fff037819 */ /* 0x000fc80000011400 */
[----:B------:R-:W-:Y:S01]  /*5b40*/  LEA.HI R3, R3, R0, RZ, 0x7 ;  /* 0x0000000003037211 */ /* 0x000fe200078f38ff */
[----:B------:R-:W-:-:S03]  /*5b50*/  IMAD.MOV.U32 R0, RZ, RZ, RZ ;  /* 0x000000ffff007224 */ /* 0x000fc600078e00ff */
[----:B------:R-:W-:Y:S01]  /*5b60*/  SHF.R.S32.HI R13, RZ, 0x7, R3 ;  /* 0x00000007ff0d7819 */ /* 0x000fe20000011403 */
[----:B------:R-:W-:-:S04]  /*5b70*/  IMAD.MOV.U32 R3, RZ, RZ, 0x1 ;  /* 0x00000001ff037424 */ /* 0x000fc800078e00ff */
[----:B------:R-:W-:-:S07]  /*5b80*/  VIADD R10, R13, 0x1 ;  /* 0x000000010d0a7836 */ /* 0x000fce0000000000 */
.L_x_108:
[----:B------:R-:W-:-:S03]  /*5b90*/  UMOV UR8, 0xffffffff ;  /* 0xffffffff00087882 */ /* 0x000fc60000000000 */
[----:B------:R-:W-:Y:S05]  /*5ba0*/  BRA.DIV UR8, `(.L_x_97) ;  /* 0x0000000e08d07947 */ /* 0x000fea000b800000 */
[----:B------:R-:W-:-:S13]  /*5bb0*/  ELECT P6, URZ, PT ;  /* 0x00000000003f782f */ /* 0x000fda00038c0000 */
.L_x_119:
[----:B------:R-:W0:Y:S01]  /*5bc0*/  LDC R4, c[0x0][0x28c] ;  /* 0x0000a300ff047b82 */ /* 0x000e220000000800 */
[----:B------:R-:W-:Y:S01]  /*5bd0*/  BSSY B1, `(.L_x_98) ;  /* 0x0000043000017945 */ /* 0x000fe20003800000 */
[----:B0-----:R-:W-:-:S13]  /*5be0*/  ISETP.LT.OR P6, PT, R4, 0x1, !P6 ;  /* 0x000000010400780c */ /* 0x001fda00077c1670 */
[----:B------:R-:W-:Y:S05]  /*5bf0*/  @P6 BRA `(.L_x_99) ;  /* 0x0000000400006947 */ /* 0x000fea0003800000 */
[----:B------:R-:W-:Y:S02]  /*5c00*/  IMAD R14, R7, 0xc0, RZ ;  /* 0x000000c0070e7824 */ /* 0x000fe400078e02ff */
[----:B------:R-:W-:Y:S02]  /*5c10*/  IMAD.SHL.U32 R15, R9, 0x20, RZ ;  /* 0x00000020090f7824 */ /* 0x000fe400078e00ff */
[----:B------:R-:W-:Y:S02]  /*5c20*/  IMAD.MOV.U32 R20, RZ, RZ, RZ ;  /* 0x000000ffff147224 */ /* 0x000fe400078e00ff */
[----:B------:R-:W-:Y:S02]  /*5c30*/  IMAD.MOV.U32 R4, RZ, RZ, R10 ;  /* 0x000000ffff047224 */ /* 0x000fe400078e000a */
[----:B------:R-:W-:Y:S02]  /*5c40*/  IMAD.MOV.U32 R5, RZ, RZ, R3 ;  /* 0x000000ffff057224 */ /* 0x000fe400078e0003 */
[----:B------:R-:W-:-:S07]  /*5c50*/  IMAD.MOV.U32 R6, RZ, RZ, R0 ;  /* 0x000000ffff067224 */ /* 0x000fce00078e0000 */
.L_x_103:
[----:B------:R-:W0:Y:S01]  /*5c60*/  S2R R12, SR_CgaCtaId ;  /* 0x00000000000c7919 */ /* 0x000e220000008800 */
[----:B------:R-:W-:Y:S01]  /*5c70*/  MOV R7, 0x400 ;  /* 0x0000040000077802 */ /* 0x000fe20000000f00 */
[----:B------:R-:W1:Y:S03]  /*5c80*/  @!P2 LDC R9, c[0x0][0x500] ;  /* 0x00014000ff09ab82 */ /* 0x000e660000000800 */
[----:B0-----:R-:W-:Y:S02]  /*5c90*/  LEA R21, R12, R7, 0x18 ;  /* 0x000000070c157211 */ /* 0x001fe400078ec0ff */
[----:B------:R-:W-:-:S03]  /*5ca0*/  SHF.L.U32 R7, R5, 0x1f, RZ ;  /* 0x0000001f05077819 */ /* 0x000fc600000006ff */
[----:B------:R-:W-:-:S04]  /*5cb0*/  IMAD R12, R6, 0x8, R21 ;  /* 0x00000008060c7824 */ /* 0x000fc800078e0215 */
[----:B------:R-:W0:Y:S02]  /*5cc0*/  SYNCS.PHASECHK.TRANS64.TRYWAIT P1, [R12+URZ+0x20], R7 ;  /* 0x000020070c0075a7 */ /* 0x000e24000802017f */
[----:B01----:R-:W-:Y:S05]  /*5cd0*/  @!P1 BRA `(.L_x_100) ;  /* 0x0000000c00a49947 */ /* 0x003fea0003800000 */
.L_x_120:
[----:B0-----:R-:W-:Y:S01]  /*5ce0*/  PRMT R7, R18, 0x9910, RZ ;  /* 0x0000991012077816 */ /* 0x001fe200000000ff */
[----:B------:R0:W-:Y:S03]  /*5cf0*/  @!P2 SYNCS.ARRIVE.TRANS64 RZ, [R12+URZ], R9 ;  /* 0x000000090cffa9a7 */ /* 0x0001e6000800003f */
[----:B------:R-:W-:-:S13]  /*5d00*/  ISETP.NE.AND P1, PT, R7, 0x2, PT ;  /* 0x000000020700780c */ /* 0x000fda0003f25270 */
[----:B0-----:R-:W-:Y:S05]  /*5d10*/  @P1 BRA `(.L_x_101) ;  /* 0x0000000000041947 */ /* 0x001fea0003800000 */
[----:B------:R-:W-:Y:S01]  /*5d20*/  BPT.TRAP 0x1 ;  /* 0x000000040000795c */ /* 0x000fe20000300000 */
.L_x_101:
[----:B------:R-:W-:Y:S05]  /*5d30*/  @P0 BRA `(.L_x_102) ;  /* 0x0000000000040947 */ /* 0x000fea0003800000 */
[----:B------:R-:W-:Y:S01]  /*5d40*/  BPT.TRAP 0x1 ;  /* 0x000000040000795c */ /* 0x000fe20000300000 */
.L_x_102:
[--C-:B------:R-:W-:Y:S01]  /*5d50*/  IMAD R7, R6, 0xc000, R21.reuse ;  /* 0x0000c00006077824 */ /* 0x100fe200078e0215 */
[----:B------:R-:W-:Y:S01]  /*5d60*/  R2UR UR34, R20 ;  /* 0x00000000142272ca */ /* 0x000fe200000e0000 */
[----:B------:R-:W-:Y:S01]  /*5d70*/  IMAD R21, R6, 0x2000, R21 ;  /* 0x0000200006157824 */ /* 0x000fe200078e0215 */
[----:B------:R-:W-:Y:S01]  /*5d80*/  R2UR UR33, R12 ;  /* 0x000000000c2172ca */ /* 0x000fe200000e0000 */
[----:B------:R-:W-:Y:S01]  /*5d90*/  UIADD3 UR14, UP0, UR38, 0xf0, URZ ;  /* 0x000000f0260e7890 */ /* 0x000fe2000ff1e03f */
[----:B------:R-:W-:Y:S01]  /*5da0*/  R2UR UR24, R7 ;  /* 0x00000000071872ca */ /* 0x000fe200000e0000 */
[----:B------:R-:W-:Y:S01]  /*5db0*/  UIADD3 UR40, UP1, UR38, 0x1f0, URZ ;  /* 0x000001f026287890 */ /* 0x000fe2000ff3e03f */
[----:B------:R-:W-:Y:S01]  /*5dc0*/  R2UR UR8, R21 ;  /* 0x00000000150872ca */ /* 0x000fe200000e0000 */
[----:B------:R-:W-:Y:S01]  /*5dd0*/  UIADD3.X UR15, URZ, UR39, URZ, UP0, !UPT ;  /* 0x000000273f0f7290 */ /* 0x000fe200087fe43f */
[----:B------:R-:W-:Y:S01]  /*5de0*/  R2UR UR36, R8 ;  /* 0x00000000082472ca */ /* 0x000fe200000e0000 */
[----:B------:R-:W-:Y:S01]  /*5df0*/  UIADD3.X UR41, URZ, UR39, URZ, UP1, !UPT ;  /* 0x000000273f297290 */ /* 0x000fe20008ffe43f */
[----:B------:R-:W-:Y:S01]  /*5e00*/  R2UR UR35, R14 ;  /* 0x000000000e2372ca */ /* 0x000fe200000e0000 */
[----:B------:R-:W-:Y:S01]  /*5e10*/  VIADD R6, R6, 0x1 ;  /* 0x0000000106067836 */ /* 0x000fe20000000000 */
[----:B------:R-:W-:Y:S01]  /*5e20*/  IADD3 R4, R4, -0x1, RZ ;  /* 0xffffffff04047810 */ /* 0x000fe20007ffe0ff */
[----:B------:R-:W-:Y:S01]  /*5e30*/  UIADD3 UR26, UR34, 0x40, URZ ;  /* 0x00000040221a7890 */ /* 0x000fe2000fffe03f */
[----:B------:R-:W-:Y:S01]  /*5e40*/  R2UR UR19, R15 ;  /* 0x000000000f1372ca */ /* 0x000fe200000e0000 */
[----:B------:R-:W-:Y:S01]  /*5e50*/  UMOV UR22, 0x0 ;  /* 0x0000000000167882 */ /* 0x000fe20000000000 */
[----:B------:R-:W-:Y:S01]  /*5e60*/  ISETP.GT.AND P3, PT, R4, 0x1, PT ;  /* 0x000000010400780c */ /* 0x000fe20003f64270 */
[----:B------:R-:W-:Y:S01]  /*5e70*/  UIADD3 UR32, UR24, 0x100, URZ ;  /* 0x0000010018207890 */ /* 0x000fe2000fffe03f */
[----:B------:R-:W-:Y:S01]  /*5e80*/  ISETP.NE.AND P1, PT, R6, 0x4, PT ;  /* 0x000000040600780c */ /* 0x000fe20003f25270 */
[----:B------:R-:W-:Y:S01]  /*5e90*/  UIADD3 UR24, UR24, 0x6100, URZ ;  /* 0x0000610018187890 */ /* 0x000fe2000fffe03f */
[----:B------:R-:W-:Y:S01]  /*5ea0*/  VIADD R20, R20, 0x80 ;  /* 0x0000008014147836 */ /* 0x000fe20000000000 */
[----:B------:R-:W-:Y:S01]  /*5eb0*/  UIADD3 UR16, UR8, 0x30100, URZ ;  /* 0x0003010008107890 */ /* 0x000fe2000fffe03f */
[----:B------:R-:W-:Y:S01]  /*5ec0*/  SEL R12, RZ, 0x1, P1 ;  /* 0x00000001ff0c7807 */ /* 0x000fe20000800000 */
[----:B------:R-:W-:Y:S01]  /*5ed0*/  UIADD3 UR8, UR8, 0x31100, URZ ;  /* 0x0003110008087890 */ /* 0x000fe2000fffe03f */
[----:B------:R-:W-:Y:S01]  /*5ee0*/  SEL R6, R6, RZ, P1 ;  /* 0x000000ff06067207 */ /* 0x000fe20000800000 */
[----:B------:R-:W-:Y:S01]  /*5ef0*/  UMOV UR23, 0x10000000 ;  /* 0x1000000000177882 */ /* 0x000fe20000000000 */
[----:B------:R-:W-:Y:S01]  /*5f00*/  UMOV UR25, UR33 ;  /* 0x0000002100197c82 */ /* 0x000fe20008000000 */
[----:B------:R-:W-:Y:S01]  /*5f10*/  UMOV UR28, UR36 ;  /* 0x00000024001c7c82 */ /* 0x000fe20008000000 */
[----:B------:R-:W-:Y:S01]  /*5f20*/  UMOV UR27, UR35 ;  /* 0x00000023001b7c82 */ /* 0x000fe20008000000 */
[----:B------:R-:W-:Y:S01]  /*5f30*/  UMOV UR17, UR33 ;  /* 0x0000002100117c82 */ /* 0x000fe20008000000 */
[----:B------:R-:W-:Y:S01]  /*5f40*/  UMOV UR18, UR34 ;  /* 0x0000002200127c82 */ /* 0x000fe20008000000 */
[----:B------:R-:W-:Y:S01]  /*5f50*/  UMOV UR20, UR36 ;  /* 0x0000002400147c82 */ /* 0x000fe20008000000 */
[----:B------:R0:W-:Y:S01]  /*5f60*/  UTMALDG.3D [UR32], [UR14], desc[UR22] ;  /* 0x000016200e0075b4 */ /* 0x0001e20008011000 */
[----:B------:R-:W-:Y:S01]  /*5f70*/  UMOV UR9, UR33 ;  /* 0x0000002100097c82 */ /* 0x000fe20008000000 */
[----:B------:R-:W-:Y:S01]  /*5f80*/  UMOV UR11, UR19 ;  /* 0x00000013000b7c82 */ /* 0x000fe20008000000 */
[----:B------:R-:W-:Y:S01]  /*5f90*/  UMOV UR12, UR36 ;  /* 0x00000024000c7c82 */ /* 0x000fe20008000000 */
[----:B------:R-:W-:Y:S01]  /*5fa0*/  UMOV UR10, UR26 ;  /* 0x0000001a000a7c82 */ /* 0x000fe20008000000 */
[----:B------:R-:W-:Y:S01]  /*5fb0*/  LOP3.LUT R5, R5, R12, RZ, 0x3c, !PT ;  /* 0x0000000c05057212 */ /* 0x000fe200078e3cff */
[----:B------:R0:W-:Y:S01]  /*5fc0*/  UTMALDG.3D [UR24], [UR14], desc[UR22] ;  /* 0x000016180e0075b4 */ /* 0x0001e20008011000 */
[----:B------:R0:W-:Y:S01]  /*5fd0*/  UTMALDG.3D [UR16], [UR40], desc[UR22] ;  /* 0x00001610280075b4 */ /* 0x0001e20008011000 */
[----:B------:R0:W-:Y:S02]  /*5fe0*/  UTMALDG.3D [UR8], [UR40], desc[UR22] ;  /* 0x00001608280075b4 */ /* 0x0001e40008011000 */
[----:B0-----:R-:W-:Y:S05]  /*5ff0*/  @P3 BRA `(.L_x_103) ;  /* 0xfffffffc00183947 */ /* 0x001fea000383ffff */
.L_x_99:
[----:B------:R-:W-:Y:S05]  /*6000*/  BSYNC B1 ;  /* 0x0000000000017941 */ /* 0x000fea0003800000 */
.L_x_98:
[----:B------:R-:W-:Y:S01]  /*6010*/  LOP3.LUT P3, RZ, R11, 0xff, RZ, 0xc0, !PT ;  /* 0x000000ff0bff7812 */ /* 0x000fe2000786c0ff */
[----:B------:R-:W-:Y:S01]  /*6020*/  IMAD.IADD R0, R13, 0x1, R0 ;  /* 0x000000010d007824 */ /* 0x000fe200078e0200 */
[----:B------:R-:W-:Y:S01]  /*6030*/  IADD3 R16, P4, R16, UR30, RZ ;  /* 0x0000001e10107c10 */ /* 0x000fe2000ff9e0ff */
[----:B------:R-:W-:Y:S01]  /*6040*/  ULDC.64 UR8, c[0x0][0x650] ;  /* 0x0001940000087ab9 */ /* 0x000fe20000000a00 */
[----:B------:R-:W-:Y:S01]  /*6050*/  BSSY B1, `(.L_x_104) ;  /* 0x000006b000017945 */ /* 0x000fe20003800000 */
[----:B------:R-:W-:Y:S01]  /*6060*/  IMAD.MOV.U32 R7, RZ, RZ, -0x1 ;  /* 0xffffffffff077424 */ /* 0x000fe200078e00ff */
[----:B------:R-:W-:Y:S01]  /*6070*/  SHF.R.U32.HI R4, RZ, 0x2, R0 ;  /* 0x00000002ff047819 */ /* 0x000fe20000011600 */
[----:B------:R-:W-:Y:S01]  /*6080*/  IMAD.MOV.U32 R9, RZ, RZ, -0x1 ;  /* 0xffffffffff097424 */ /* 0x000fe200078e00ff */
[----:B------:R-:W-:Y:S01]  /*6090*/  ISETP.GT.U32.AND P1, PT, R0, 0x3, PT ;  /* 0x000000030000780c */ /* 0x000fe20003f24070 */
[----:B------:R-:W-:Y:S01]  /*60a0*/  IMAD.MOV.U32 R8, RZ, RZ, -0x1 ;  /* 0xffffffffff087424 */ /* 0x000fe200078e00ff */
[----:B------:R-:W-:-:S02]  /*60b0*/  LOP3.LUT R4, R4, 0x1, RZ, 0xc0, !PT ;  /* 0x0000000104047812 */ /* 0x000fc400078ec0ff */
[----:B------:R-:W-:Y:S01]  /*60c0*/  ISETP.LT.U32.AND P1, PT, R13, 0x4, P1 ;  /* 0x000000040d00780c */ /* 0x000fe20000f21070 */
[----:B------:R-:W0:Y:S01]  /*60d0*/  @P3 S2R R6, SR_CgaCtaId ;  /* 0x0000000000063919 */ /* 0x000e220000008800 */
[----:B------:R-:W-:Y:S02]  /*60e0*/  @P3 MOV R5, 0x400 ;  /* 0x0000040000053802 */ /* 0x000fe40000000f00 */
[----:B------:R-:W-:Y:S02]  /*60f0*/  IADD3.X R17, R17, UR7, RZ, P4, !PT ;  /* 0x0000000711117c10 */ /* 0x000fe4000a7fe4ff */
[----:B------:R-:W-:Y:S02]  /*6100*/  ISETP.GE.U32.AND P4, PT, R16, UR8, PT ;  /* 0x0000000810007c0c */ /* 0x000fe4000bf86070 */
[----:B------:R-:W-:Y:S02]  /*6110*/  LOP3.LUT R0, R0, 0x3, RZ, 0xc0, !PT ;  /* 0x0000000300007812 */ /* 0x000fe400078ec0ff */
[----:B------:R-:W-:-:S02]  /*6120*/  PRMT R11, RZ, 0x7610, R11 ;  /* 0x00007610ff0b7816 */ /* 0x000fc4000000000b */
[----:B0-----:R-:W-:-:S04]  /*6130*/  @P3 LEA R5, R6, R5, 0x18 ;  /* 0x0000000506053211 */ /* 0x001fc800078ec0ff */
[----:B------:R0:W-:Y:S01]  /*6140*/  @P3 SYNCS.ARRIVE.TRANS64.A1T0 RZ, [R5+URZ+0x58], RZ ;  /* 0x000058ff05ff39a7 */ /* 0x0001e2000810003f */
[----:B------:R-:W-:Y:S02]  /*6150*/  ISETP.NE.U32.AND P3, PT, R4, 0x1, PT ;  /* 0x000000010400780c */ /* 0x000fe40003f65070 */
[----:B------:R-:W-:Y:S02]  /*6160*/  SEL R4, RZ, 0x1, !P1 ;  /* 0x00000001ff047807 */ /* 0x000fe40004800000 */
[----:B------:R-:W-:Y:S02]  /*6170*/  ISETP.GE.U32.AND.EX P1, PT, R17, UR9, PT, P4 ;  /* 0x0000000911007c0c */ /* 0x000fe4000bf26140 */
[----:B------:R-:W-:-:S04]  /*6180*/  ISETP.GT.U32.AND P3, PT, R13, 0x3, !P3 ;  /* 0x000000030d00780c */ /* 0x000fc80005f64070 */
[----:B0-----:R-:W-:-:S04]  /*6190*/  SEL R5, RZ, 0x1, !P3 ;  /* 0x00000001ff057807 */ /* 0x001fc80005800000 */
[--C-:B------:R-:W-:Y:S02]  /*61a0*/  LOP3.LUT R3, R5, R3, R4.reuse, 0x96, !PT ;  /* 0x0000000305037212 */ /* 0x100fe400078e9604 */
[----:B------:R-:W-:Y:S01]  /*61b0*/  PRMT R4, RZ, 0x7610, R4 ;  /* 0x00007610ff047816 */ /* 0x000fe20000000004 */
[----:B------:R-:W-:Y:S06]  /*61c0*/  @P1 BRA `(.L_x_105) ;  /* 0x00000004004c1947 */ /* 0x000fec0003800000 */
[----:B------:R-:W-:Y:S01]  /*61d0*/  ULDC.64 UR8, c[0x0][0x628] ;  /* 0x00018a0000087ab9 */ /* 0x000fe20000000a00 */
[----:B------:R-:W0:Y:S01]  /*61e0*/  S2R R14, SR_CTAID.X ;  /* 0x00000000000e7919 */ /* 0x000e220000002500 */
[----:B------:R-:W-:Y:S01]  /*61f0*/  ISETP.NE.U32.AND P1, PT, RZ, UR8, PT ;  /* 0x00000008ff007c0c */ /* 0x000fe2000bf25070 */
[----:B------:R-:W-:Y:S01]  /*6200*/  ULDC UR11, c[0x0][0x630] ;  /* 0x00018c00000b7ab9 */ /* 0x000fe20000000800 */
[----:B------:R-:W-:Y:S01]  /*6210*/  IMAD.MOV.U32 R4, RZ, RZ, R16 ;  /* 0x000000ffff047224 */ /* 0x000fe200078e0010 */
[----:B------:R-:W1:Y:S01]  /*6220*/  S2R R12, SR_CTAID.Y ;  /* 0x00000000000c7919 */ /* 0x000e620000002600 */
[----:B------:R-:W-:Y:S01]  /*6230*/  ISETP.NE.AND.EX P1, PT, RZ, UR9, PT, P1 ;  /* 0x00000009ff007c0c */ /* 0x000fe2000bf25310 */
[----:B------:R-:W-:-:S12]  /*6240*/  IMAD.MOV.U32 R5, RZ, RZ, R17 ;  /* 0x000000ffff057224 */ /* 0x000fd800078e0011 */
[----:B------:R-:W-:Y:S05]  /*6250*/  @!P1 BRA `(.L_x_106) ;  /* 0x0000000000289947 */ /* 0x000fea0003800000 */
[----:B------:R-:W-:Y:S02]  /*6260*/  ULDC UR10, c[0x0][0x634] ;  /* 0x00018d00000a7ab9 */ /* 0x000fe40000000800 */
[----:B------:R-:W-:-:S05]  /*6270*/  IADD3 R9, P1, R16, UR10, RZ ;  /* 0x0000000a10097c10 */ /* 0x000fca000ff3e0ff */
[----:B------:R-:W-:-:S04]  /*6280*/  IMAD.X R15, RZ, RZ, R17, P1 ;  /* 0x000000ffff0f7224 */ /* 0x000fc800008e0611 */
[----:B------:R-:W-:-:S04]  /*6290*/  IMAD.WIDE.U32 R6, R15, UR8, RZ ;  /* 0x000000080f067c25 */ /* 0x000fc8000f8e00ff */
[----:B------:R-:W-:-:S04]  /*62a0*/  IMAD.WIDE.U32 R6, P1, R9, UR9, R6 ;  /* 0x0000000909067c25 */ /* 0x000fc8000f820006 */
[----:B------:R-:W-:-:S04]  /*62b0*/  IMAD.WIDE.U32 R8, R9, UR8, RZ ;  /* 0x0000000809087c25 */ /* 0x000fc8000f8e00ff */
[----:B------:R-:W-:Y:S01]  /*62c0*/  IMAD.X R5, RZ, RZ, RZ, P1 ;  /* 0x000000ffff057224 */ /* 0x000fe200008e06ff */
[----:B------:R-:W-:Y:S01]  /*62d0*/  IADD3 RZ, P1, R9, R6, RZ ;  /* 0x0000000609ff7210 */ /* 0x000fe20007f3e0ff */
[----:B------:R-:W-:-:S04]  /*62e0*/  IMAD.MOV.U32 R4, RZ, RZ, R7 ;  /* 0x000000ffff047224 */ /* 0x000fc800078e0007 */
[----:B------:R-:W-:-:S08]  /*62f0*/  IMAD.WIDE.U32.X R4, R15, UR9, R4, P1 ;  /* 0x000000090f047c25 */ /* 0x000fd000088e0404 */
.L_x_106:
[--C-:B------:R-:W-:Y:S01]  /*6300*/  SHF.R.U64 R8, R4, UR11, R5.reuse ;  /* 0x0000000b04087c19 */ /* 0x100fe20008001205 */
[----:B------:R-:W-:Y:S01]  /*6310*/  ULDC.64 UR8, c[0x0][0x620] ;  /* 0x0001880000087ab9 */ /* 0x000fe20000000a00 */
[----:B------:R-:W-:Y:S01]  /*6320*/  SHF.R.U32.HI R4, RZ, UR11, R5 ;  /* 0x0000000bff047c19 */ /* 0x000fe20008011605 */
[----:B------:R-:W2:Y:S01]  /*6330*/  LDC R25, c[0x0][0x144] ;  /* 0x00005100ff197b82 */ /* 0x000ea20000000800 */
[----:B------:R-:W-:Y:S01]  /*6340*/  IADD3 R7, P1, RZ, -R8, RZ ;  /* 0x80000008ff077210 */ /* 0x000fe20007f3e0ff */
[----:B------:R-:W-:Y:S01]  /*6350*/  ULDC.64 UR12, c[0x0][0x640] ;  /* 0x00019000000c7ab9 */ /* 0x000fe20000000a00 */
[----:B0-----:R-:W-:Y:S01]  /*6360*/  I2FP.F32.U32 R9, R14 ;  /* 0x0000000e00097245 */ /* 0x001fe20000201000 */
[----:B------:R-:W-:Y:S02]  /*6370*/  ULDC UR10, c[0x0][0x608] ;  /* 0x00018200000a7ab9 */ /* 0x000fe40000000800 */
[----:B------:R-:W-:Y:S01]  /*6380*/  IMAD.X R4, RZ, RZ, ~R4, P1 ;  /* 0x000000ffff047224 */ /* 0x000fe200008e0e04 */
[----:B------:R-:W-:Y:S01]  /*6390*/  ISETP.NE.U32.AND P1, PT, RZ, UR12, PT ;  /* 0x0000000cff007c0c */ /* 0x000fe2000bf25070 */
[----:B------:R-:W0:Y:S02]  /*63a0*/  LDC R21, c[0x0][0x148] ;  /* 0x00005200ff157b82 */ /* 0x000e240000000800 */
[----:B------:R-:W-:Y:S01]  /*63b0*/  IMAD R6, R4, UR8, RZ ;  /* 0x0000000804067c24 */ /* 0x000fe2000f8e02ff */
[----:B------:R-:W-:Y:S01]  /*63c0*/  ISETP.NE.AND.EX P1, PT, RZ, UR13, PT, P1 ;  /* 0x0000000dff007c0c */ /* 0x000fe2000bf25310 */
[----:B------:R-:W-:Y:S01]  /*63d0*/  IMAD.WIDE.U32 R4, R7, UR8, R16 ;  /* 0x0000000807047c25 */ /* 0x000fe2000f8e0010 */
[----:B------:R-:W-:-:S03]  /*63e0*/  ULDC UR8, c[0x0][0x150] ;  /* 0x0000540000087ab9 */ /* 0x000fc60000000800 */
[----:B------:R-:W-:Y:S02]  /*63f0*/  IMAD R7, R7, UR9, R6 ;  /* 0x0000000907077c24 */ /* 0x000fe4000f8e0206 */
[----:B------:R-:W-:Y:S01]  /*6400*/  FMUL R6, R9, UR8 ;  /* 0x0000000809067c20 */ /* 0x000fe20008400000 */
[----:B------:R-:W-:Y:S01]  /*6410*/  ULDC UR8, c[0x0][0x618] ;  /* 0x0001860000087ab9 */ /* 0x000fe20000000800 */
[----:B------:R-:W-:Y:S01]  /*6420*/  ULDC UR9, c[0x0][0x154] ;  /* 0x0000550000097ab9 */ /* 0x000fe20000000800 */
[----:B------:R-:W-:-:S03]  /*6430*/  IMAD.IADD R5, R5, 0x1, R7 ;  /* 0x0000000105057824 */ /* 0x000fc600078e0207 */
[----:B------:R-:W3:Y:S02]  /*6440*/  F2I.U32.TRUNC.NTZ R6, R6 ;  /* 0x0000000600067305 */ /* 0x000ee4000020f000 */
[----:B------:R-:W-:Y:S02]  /*6450*/  SHF.R.U64 R9, R4, UR8, R5 ;  /* 0x0000000804097c19 */ /* 0x000fe40008001205 */
[----:B-1----:R-:W-:-:S05]  /*6460*/  I2FP.F32.U32 R4, R12 ;  /* 0x0000000c00047245 */ /* 0x002fca0000201000 */
[----:B------:R-:W-:Y:S01]  /*6470*/  FMUL R22, R4, UR9 ;  /* 0x0000000904167c20 */ /* 0x000fe20008400000 */
[----:B------:R-:W-:Y:S01]  /*6480*/  SHF.R.U32.HI R4, RZ, UR8, R5 ;  /* 0x00000008ff047c19 */ /* 0x000fe20008011605 */
[----:B------:R-:W-:-:S03]  /*6490*/  ULDC UR8, c[0x0][0x658] ;  /* 0x0001960000087ab9 */ /* 0x000fc60000000800 */
[--C-:B------:R-:W-:Y:S01]  /*64a0*/  SHF.R.U64 R20, R9, UR10, R4.reuse ;  /* 0x0000000a09147c19 */ /* 0x100fe20008001204 */
[----:B------:R-:W1:Y:S01]  /*64b0*/  F2I.U32.TRUNC.NTZ R22, R22 ;  /* 0x0000001600167305 */ /* 0x000e62000020f000 */
[----:B------:R-:W-:Y:S01]  /*64c0*/  SHF.R.U32.HI R5, RZ, UR10, R4 ;  /* 0x0000000aff057c19 */ /* 0x000fe20008011604 */
[----:B---3--:R-:W-:-:S03]  /*64d0*/  IMAD.MOV R6, RZ, RZ, -R6 ;  /* 0x000000ffff067224 */ /* 0x008fc600078e0a06 */
[--C-:B------:R-:W-:Y:S01]  /*64e0*/  SHF.R.U64 R15, R20, UR8, R5.reuse ;  /* 0x00000008140f7c19 */ /* 0x100fe20008001205 */
[----:B--2---:R-:W-:Y:S01]  /*64f0*/  IMAD R14, R25, R6, R14 ;  /* 0x00000006190e7224 */ /* 0x004fe200078e020e */
[----:B------:R-:W-:-:S03]  /*6500*/  SHF.R.U32.HI R23, RZ, UR8, R5 ;  /* 0x00000008ff177c19 */ /* 0x000fc60008011605 */
[----:B------:R-:W-:Y:S02]  /*6510*/  IMAD.MOV.U32 R4, RZ, RZ, R15 ;  /* 0x000000ffff047224 */ /* 0x000fe400078e000f */
[----:B------:R-:W-:Y:S01]  /*6520*/  IMAD.MOV.U32 R5, RZ, RZ, R23 ;  /* 0x000000ffff057224 */ /* 0x000fe200078e0017 */
[----:B-1----:R-:W-:Y:S06]  /*6530*/  @!P1 BRA `(.L_x_107) ;  /* 0x0000000000289947 */ /* 0x002fec0003800000 */
[----:B------:R-:W-:Y:S02]  /*6540*/  ULDC UR8, c[0x0][0x64c] ;  /* 0x0001930000087ab9 */ /* 0x000fe40000000800 */
[----:B------:R-:W-:-:S05]  /*6550*/  IADD3 R5, P1, R15, UR8, RZ ;  /* 0x000000080f057c10 */ /* 0x000fca000ff3e0ff */
[----:B------:R-:W-:-:S04]  /*6560*/  IMAD.X R23, RZ, RZ, R23, P1 ;  /* 0x000000ffff177224 */ /* 0x000fc800008e0617 */
[----:B------:R-:W-:-:S04]  /*6570*/  IMAD.WIDE.U32 R6, R23, UR12, RZ ;  /* 0x0000000c17067c25 */ /* 0x000fc8000f8e00ff */
[----:B------:R-:W-:-:S04]  /*6580*/  IMAD.WIDE.U32 R6, P1, R5, UR13, R6 ;  /* 0x0000000d05067c25 */ /* 0x000fc8000f820006 */
[----:B------:R-:W-:-:S04]  /*6590*/  IMAD.WIDE.U32 R4, R5, UR12, RZ ;  /* 0x0000000c05047c25 */ /* 0x000fc8000f8e00ff */
[----:B------:R-:W-:Y:S01]  /*65a0*/  IMAD.MOV.U32 R4, RZ, RZ, R7 ;  /* 0x000000ffff047224 */ /* 0x000fe200078e0007 */
[----:B------:R-:W-:Y:S02]  /*65b0*/  IADD3 RZ, P3, R5, R6, RZ ;  /* 0x0000000605ff7210 */ /* 0x000fe40007f7e0ff */
[----:B------:R-:W-:-:S03]  /*65c0*/  IADD3.X R5, RZ, RZ, RZ, P1, !PT ;  /* 0x000000ffff057210 */ /* 0x000fc60000ffe4ff */
[----:B------:R-:W-:-:S08]  /*65d0*/  IMAD.WIDE.U32.X R4, R23, UR13, R4, P3 ;  /* 0x0000000d17047c25 */ /* 0x000fd000098e0404 */
.L_x_107:
[----:B------:R-:W-:Y:S01]  /*65e0*/  ISETP.NE.AND P1, PT, R2, 0x1, PT ;  /* 0x000000010200780c */ /* 0x000fe20003f25270 */
[----:B------:R-:W-:Y:S01]  /*65f0*/  ULDC UR8, c[0x0][0x648] ;  /* 0x0001920000087ab9 */ /* 0x000fe20000000800 */
[----:B------:R-:W-:Y:S01]  /*6600*/  LOP3.LUT R20, R20, UR6, RZ, 0xc0, !PT ;  /* 0x0000000614147c12 */ /* 0x000fe2000f8ec0ff */
[----:B------:R-:W-:Y:S01]  /*6610*/  IMAD.MOV R22, RZ, RZ, -R22 ;  /* 0x000000ffff167224 */ /* 0x000fe200078e0a16 */
[----:B------:R-:W-:Y:S01]  /*6620*/  SHF.R.U64 R5, R4, UR8, R5 ;  /* 0x0000000804057c19 */ /* 0x000fe20008001205 */
[----:B------:R-:W-:Y:S01]  /*6630*/  ULDC UR8, c[0x0][0x638] ;  /* 0x00018e0000087ab9 */ /* 0x000fe20000000800 */
[----:B------:R-:W-:Y:S01]  /*6640*/  LOP3.LUT R6, R9, UR4, RZ, 0xc0, !PT ;  /* 0x0000000409067c12 */ /* 0x000fe2000f8ec0ff */
[----:B------:R-:W-:Y:S02]  /*6650*/  ULDC UR9, c[0x0][0x610] ;  /* 0x0001840000097ab9 */ /* 0x000fe40000000800 */
[----:B------:R-:W-:Y:S02]  /*6660*/  IMAD.MOV R4, RZ, RZ, -R5 ;  /* 0x000000ffff047224 */ /* 0x000fe400078e0a05 */
[----:B------:R-:W-:-:S02]  /*6670*/  IMAD R5, R5, UR5, R20 ;  /* 0x0000000505057c24 */ /* 0x000fc4000f8e0214 */
[----:B0-----:R-:W-:Y:S02]  /*6680*/  @P1 IMAD R14, R21, R22, R12 ;  /* 0x00000016150e1224 */ /* 0x001fe400078e020c */
[----:B------:R-:W-:Y:S01]  /*6690*/  IMAD R15, R4, UR8, R15 ;  /* 0x00000008040f7c24 */ /* 0x000fe2000f8e020f */
[----:B------:R-:W-:Y:S01]  /*66a0*/  ULDC UR8, c[0x0][0x600] ;  /* 0x0001800000087ab9 */ /* 0x000fe20000000800 */
[----:B------:R-:W-:Y:S02]  /*66b0*/  IMAD R14, R5, UR9, R14 ;  /* 0x00000009050e7c24 */ /* 0x000fe4000f8e020e */
[----:B------:R-:W-:Y:S02]  /*66c0*/  IMAD R15, R15, UR8, R6 ;  /* 0x000000080f0f7c24 */ /* 0x000fe4000f8e0206 */
[----:B------:R-:W-:-:S03]  /*66d0*/  IMAD.MOV.U32 R4, RZ, RZ, 0x1 ;  /* 0x00000001ff047424 */ /* 0x000fc600078e00ff */
[----:B------:R-:W-:Y:S02]  /*66e0*/  SEL R9, R15, R14, !P1 ;  /* 0x0000000e0f097207 */ /* 0x000fe40004800000 */
[----:B------:R-:W-:-:S07]  /*66f0*/  SEL R7, R14, R15, !P1 ;  /* 0x0000000f0e077207 */ /* 0x000fce0004800000 */
.L_x_105:
[----:B------:R-:W-:Y:S05]  /*6700*/  BSYNC B1 ;  /* 0x0000000000017941 */ /* 0x000fea0003800000 */
.L_x_104:
[----:B------:R-:W-:-:S13]  /*6710*/  LOP3.LUT P1, RZ, R4, 0xff, RZ, 0xc0, !PT ;  /* 0x000000ff04ff7812 */ /* 0x000fda000782c0ff */
[----:B------:R-:W-:Y:S05]  /*6720*/  @P1 BRA `(.L_x_108) ;  /* 0xfffffff400181947 */ /* 0x000fea000383ffff */
[----:B------:R-:W-:Y:S05]  /*6730*/  BSYNC B0 ;  /* 0x0000000000007941 */ /* 0x000fea0003800000 */
.L_x_96:
[----:B------:R-:W-:-:S03]  /*6740*/  UMOV UR8, 0xffffffff ;  /* 0xffffffff00087882 */ /* 0x000fc60000000000 */
[----:B------:R-:W-:Y:S05]  /*6750*/  BRA.DIV UR8, `(.L_x_109) ;  /* 0x0000000608187947 */ /* 0x000fea000b800000 */
[----:B------:R-:W-:-:S13]  /*6760*/  ELECT P6, URZ, PT ;  /* 0x00000000003f782f */ /* 0x000fda00038c0000 */
.L_x_123:
[----:B------:R-:W-:Y:S04]  /*6770*/  BSSY B0, `(.L_x_110) ;  /* 0x000002b000007945 */ /* 0x000fe80003800000 */
[----:B------:R-:W-:Y:S05]  /*6780*/  @!P6 BRA `(.L_x_111) ;  /* 0x0000000000a4e947 */ /* 0x000fea0003800000 */
[----:B------:R-:W-:-:S04]  /*6790*/  LOP3.LUT R19, R19, 0x2, RZ, 0xfc, !PT ;  /* 0x0000000213137812 */ /* 0x000fc800078efcff */
[----:B------:R-:W-:-:S13]  /*67a0*/  ISETP.NE.AND P0, PT, R19, 0x3, PT ;  /* 0x000000031300780c */ /* 0x000fda0003f05270 */
[----:B------:R-:W-:Y:S05]  /*67b0*/  @!P0 BRA `(.L_x_112) ;  /* 0x0000000000048947 */ /* 0x000fea0003800000 */
[----:B------:R-:W-:Y:S01]  /*67c0*/  BPT.TRAP 0x1 ;  /* 0x000000040000795c */ /* 0x000fe20000300000 */
.L_x_112:
[----:B------:R-:W0:Y:S01]  /*67d0*/  S2R R5, SR_CgaCtaId ;  /* 0x0000000000057919 */ /* 0x000e220000008800 */
[----:B------:R-:W-:Y:S02]  /*67e0*/  MOV R2, 0x400 ;  /* 0x0000040000027802 */ /* 0x000fe40000000f00 */
[----:B------:R-:W-:Y:S02]  /*67f0*/  SHF.L.U32 R4, R3, 0x1f, RZ ;  /* 0x0000001f03047819 */ /* 0x000fe400000006ff */
[----:B0-----:R-:W-:-:S05]  /*6800*/  LEA R5, R5, R2, 0x18 ;  /* 0x0000000205057211 */ /* 0x001fca00078ec0ff */
[----:B------:R-:W-:-:S04]  /*6810*/  VIADD R5, R5, 0x20 ;  /* 0x0000002005057836 */ /* 0x000fc80000000000 */
[C---:B------:R-:W-:Y:S02]  /*6820*/  IMAD R7, R0.reuse, 0x8, R5 ;  /* 0x0000000800077824 */ /* 0x040fe400078e0205 */
[----:B------:R-:W-:Y:S02]  /*6830*/  VIADD R0, R0, 0x1 ;  /* 0x0000000100007836 */ /* 0x000fe40000000000 */
[----:B------:R-:W0:Y:S03]  /*6840*/  SYNCS.PHASECHK.TRANS64.TRYWAIT P0, [R7+URZ], R4 ;  /* 0x00000004070075a7 */ /* 0x000e26000800017f */
[----:B------:R-:W-:-:S04]  /*6850*/  ISETP.NE.AND P1, PT, R0, 0x4, PT ;  /* 0x000000040000780c */ /* 0x000fc80003f25270 */
[----:B------:R-:W-:Y:S02]  /*6860*/  SEL R2, RZ, 0x1, P1 ;  /* 0x00000001ff027807 */ /* 0x000fe40000800000 */
[----:B------:R-:W-:Y:S02]  /*6870*/  SEL R0, R0, RZ, P1 ;  /* 0x000000ff00007207 */ /* 0x000fe40000800000 */
[----:B------:R-:W-:-:S03]  /*6880*/  LOP3.LUT R9, R3, R2, RZ, 0x3c, !PT ;  /* 0x0000000203097212 */ /* 0x000fc600078e3cff */
[----:B------:R-:W-:Y:S01]  /*6890*/  IMAD R6, R0, 0x8, R5 ;  /* 0x0000000800067824 */ /* 0x000fe200078e0205 */
[----:B------:R-:W-:Y:S01]  /*68a0*/  SHF.L.U32 R3, R9, 0x1f, RZ ;  /* 0x0000001f09037819 */ /* 0x000fe200000006ff */
[----:B0-----:R-:W-:Y:S06]  /*68b0*/  @!P0 BRA `(.L_x_113) ;  /* 0x0000000000e08947 */ /* 0x001fec0003800000 */
.L_x_124:
[----:B------:R-:W1:Y:S01]  /*68c0*/  SYNCS.PHASECHK.TRANS64.TRYWAIT P0, [R6+URZ], R3 ;  /* 0x00000003060075a7 */ /* 0x000e62000800017f */
[----:B------:R-:W-:-:S05]  /*68d0*/  VIADD R0, R0, 0x1 ;  /* 0x0000000100007836 */ /* 0x000fca0000000000 */
[----:B------:R-:W-:-:S04]  /*68e0*/  ISETP.NE.AND P1, PT, R0, 0x4, PT ;  /* 0x000000040000780c */ /* 0x000fc80003f25270 */
[----:B------:R-:W-:Y:S02]  /*68f0*/  SEL R2, RZ, 0x1, P1 ;  /* 0x00000001ff027807 */ /* 0x000fe40000800000 */
[----:B------:R-:W-:Y:S02]  /*6900*/  SEL R0, R0, RZ, P1 ;  /* 0x000000ff00007207 */ /* 0x000fe40000800000 */
[----:B------:R-:W-:-:S03]  /*6910*/  LOP3.LUT R9, R9, R2, RZ, 0x3c, !PT ;  /* 0x0000000209097212 */ /* 0x000fc600078e3cff */
[----:B0-----:R-:W-:Y:S01]  /*6920*/  IMAD R7, R0, 0x8, R5 ;  /* 0x0000000800077824 */ /* 0x001fe200078e0205 */
[----:B------:R-:W-:Y:S01]  /*6930*/  SHF.L.U32 R4, R9, 0x1f, RZ ;  /* 0x0000001f09047819 */ /* 0x000fe200000006ff */
[----:B-1----:R-:W-:Y:S06]  /*6940*/  @!P0 BRA `(.L_x_114) ;  /* 0x0000000000d08947 */ /* 0x002fec0003800000 */
.L_x_125:
[----:B------:R-:W1:Y:S01]  /*6950*/  SYNCS.PHASECHK.TRANS64.TRYWAIT P0, [R7+URZ], R4 ;  /* 0x00000004070075a7 */ /* 0x000e62000800017f */
[----:B------:R-:W-:-:S05]  /*6960*/  VIADD R0, R0, 0x1 ;  /* 0x0000000100007836 */ /* 0x000fca0000000000 */
[----:B------:R-:W-:-:S04]  /*6970*/  ISETP.NE.AND P1, PT, R0, 0x4, PT ;  /* 0x000000040000780c */ /* 0x000fc80003f25270 */
[----:B------:R-:W-:Y:S02]  /*6980*/  SEL R2, RZ, 0x1, P1 ;  /* 0x00000001ff027807 */ /* 0x000fe40000800000 */
[----:B------:R-:W-:Y:S02]  /*6990*/  SEL R0, R0, RZ, P1 ;  /* 0x000000ff00007207 */ /* 0x000fe40000800000 */
[----:B------:R-:W-:Y:S01]  /*69a0*/  LOP3.LUT R2, R9, R2, RZ, 0x3c, !PT ;  /* 0x0000000209027212 */ /* 0x000fe200078e3cff */
[----:B-1----:R-:W-:Y:S06]  /*69b0*/  @!P0 BRA `(.L_x_115) ;  /* 0x0000000000c88947 */ /* 0x002fec0003800000 */
.L_x_126:
[----:B------:R-:W-:Y:S01]  /*69c0*/  IMAD R5, R0, 0x8, R5 ;  /* 0x0000000800057824 */ /* 0x000fe200078e0205 */
[----:B------:R-:W-:-:S07]  /*69d0*/  SHF.L.U32 R0, R2, 0x1f, RZ ;  /* 0x0000001f02007819 */ /* 0x000fce00000006ff */
.L_x_116:
[----:B--2---:R2:W3:Y:S02]  /*69e0*/  SYNCS.PHASECHK.TRANS64.TRYWAIT P0, [R5+URZ], R0 ;  /* 0x00000000050075a7 */ /* 0x0044e4000800017f */
[----:B---3--:R-:W-:Y:S05]  /*69f0*/  @!P0 NANOSLEEP.SYNCS 0x989680 ;  /* 0x009896800000895d */ /* 0x008fea0003900000 */
[----:B------:R-:W3:Y:S02]  /*6a00*/  @!P0 SYNCS.PHASECHK.TRANS64 P0, [R5+URZ], R0 ;  /* 0x00000000050085a7 */ /* 0x000ee4000800007f */
[----:B---3--:R-:W-:Y:S05]  /*6a10*/  @!P0 BRA `(.L_x_116) ;  /* 0xfffffffc00f08947 */ /* 0x008fea000383ffff */
.L_x_111:
[----:B------:R-:W-:Y:S05]  /*6a20*/  BSYNC B0 ;  /* 0x0000000000007941 */ /* 0x000fea0003800000 */
.L_x_110:
[----:B------:R-:W-:Y:S05]  /*6a30*/  EXIT ;  /* 0x000000000000794d */ /* 0x000fea0003800000 */
.L_x_17:
[----:B---3--:R3:W4:Y:S02]  /*6a40*/  SYNCS.PHASECHK.TRANS64.TRYWAIT P1, [R3+URZ], R0 ;  /* 0x00000000030075a7 */ /* 0x008724000802017f */
[----:B----4-:R-:W-:Y:S05]  /*6a50*/  @!P1 NANOSLEEP.SYNCS 0x989680 ;  /* 0x009896800000995d */ /* 0x010fea0003900000 */
[----:B------:R-:W4:Y:S02]  /*6a60*/  @!P1 SYNCS.PHASECHK.TRANS64 P1, [R3+URZ], R0 ;  /* 0x00000000030095a7 */ /* 0x000f24000802007f */
[----:B----4-:R-:W-:Y:S05]  /*6a70*/  @!P1 BRA `(.L_x_17) ;  /* 0xfffffffc00f09947 */ /* 0x010fea000383ffff */
[----:B------:R-:W-:Y:S05]  /*6a80*/  BRA `(.L_x_16) ;  /* 0xffffffa400e07947 */ /* 0x000fea000383ffff */
.L_x_22:
[----:B-1----:R-:W-:-:S04]  /*6a90*/  IMAD.U32 R4, RZ, RZ, UR9 ;  /* 0x00000009ff047e24 */ /* 0x002fc8000f8e00ff */
[----:B------:R1:W2:Y:S03]  /*6aa0*/  SYNCS.PHASECHK.TRANS64.TRYWAIT P1, [R4+URZ], R3 ;  /* 0x00000003040075a7 */ /* 0x0002a6000802017f */
[----:B--2---:R-:W-:Y:S05]  /*6ab0*/  @!P1 NANOSLEEP.SYNCS 0x989680 ;  /* 0x009896800000995d */ /* 0x004fea0003900000 */
[----:B------:R-:W2:Y:S02]  /*6ac0*/  @!P1 SYNCS.PHASECHK.TRANS64 P1, [R4+URZ], R3 ;  /* 0x00000003040095a7 */ /* 0x000ea4000802007f */
[----:B--2---:R-:W-:Y:S05]  /*6ad0*/  @!P1 BRA `(.L_x_22) ;  /* 0xfffffffc00ec9947 */ /* 0x004fea000383ffff */
[----:B------:R-:W-:Y:S05]  /*6ae0*/  BRA `(.L_x_21) ;  /* 0xffffffac00f47947 */ /* 0x000fea000383ffff */
.L_x_97:
[----:B------:R-:W-:Y:S01]  /*6af0*/  BSSY B1, `(.L_x_117) ;  /* 0x0000006000017945 */ /* 0x000fe20003800000 */
[----:B------:R-:W-:-:S07]  /*6b00*/  IMAD.MOV.U32 R15, RZ, RZ, -0x1 ;  /* 0xffffffffff0f7424 */ /* 0x000fce00078e00ff */
[----:B------:R-:W-:Y:S05]  /*6b10*/  WARPSYNC.COLLECTIVE R15, `(.L_x_118) ;  /* 0x000000000f0c7348 */ /* 0x000fea0003c00000 */
[----:B------:R-:W-:Y:S02]  /*6b20*/  ELECT P6, UR62, PT ;  /* 0x00000000003e782f */ /* 0x000fe400038c0000 */
[----:B------:R-:W-:Y:S01]  /*6b30*/  MOV R14, UR62 ;  /* 0x0000003e000e7c02 */ /* 0x000fe20008000f00 */
[----:B------:R-:W-:Y:S10]  /*6b40*/  ENDCOLLECTIVE ;  /* 0x000000000000791b */ /* 0x000ff40003800000 */
.L_x_118:
[----:B------:R-:W-:Y:S05]  /*6b50*/  BSYNC B1 ;  /* 0x0000000000017941 */ /* 0x000fea0003800000 */
.L_x_117:
[----:B------:R-:W-:Y:S05]  /*6b60*/  BRA `(.L_x_119) ;  /* 0xfffffff000147947 */ /* 0x000fea000383ffff */
.L_x_100:
[----:B0-----:R0:W1:Y:S02]  /*6b70*/  SYNCS.PHASECHK.TRANS64.TRYWAIT P1, [R12+URZ+0x20], R7 ;  /* 0x000020070c0075a7 */ /* 0x001064000802017f */
[----:B-1----:R-:W-:Y:S05]  /*6b80*/  @!P1 NANOSLEEP.SYNCS 0x989680 ;  /* 0x009896800000995d */ /* 0x002fea0003900000 */
[----:B------:R-:W1:Y:S02]  /*6b90*/  @!P1 SYNCS.PHASECHK.TRANS64 P1, [R12+URZ+0x20], R7 ;  /* 0x000020070c0095a7 */ /* 0x000e64000802007f */
[----:B-1----:R-:W-:Y:S05]  /*6ba0*/  @!P1 BRA `(.L_x_100) ;  /* 0xfffffffc00f09947 */ /* 0x002fea000383ffff */
[----:B------:R-:W-:Y:S05]  /*6bb0*/  BRA `(.L_x_120) ;  /* 0xfffffff000487947 */ /* 0x000fea000383ffff */
.L_x_109:
[----:B------:R-:W-:Y:S01]  /*6bc0*/  BSSY B0, `(.L_x_121) ;  /* 0x0000006000007945 */ /* 0x000fe20003800000 */
[----:B------:R-:W-:-:S07]  /*6bd0*/  IMAD.MOV.U32 R15, RZ, RZ, -0x1 ;  /* 0xffffffffff0f7424 */ /* 0x000fce00078e00ff */
[----:B------:R-:W-:Y:S05]  /*6be0*/  WARPSYNC.COLLECTIVE R15, `(.L_x_122) ;  /* 0x000000000f0c7348 */ /* 0x000fea0003c00000 */
[----:B------:R-:W-:Y:S02]  /*6bf0*/  ELECT P6, UR62, PT ;  /* 0x00000000003e782f */ /* 0x000fe400038c0000 */
[----:B------:R-:W-:Y:S01]  /*6c00*/  MOV R14, UR62 ;  /* 0x0000003e000e7c02 */ /* 0x000fe20008000f00 */
[----:B------:R-:W-:Y:S10]  /*6c10*/  ENDCOLLECTIVE ;  /* 0x000000000000791b */ /* 0x000ff40003800000 */
.L_x_122:
[----:B------:R-:W-:Y:S05]  /*6c20*/  BSYNC B0 ;  /* 0x0000000000007941 */ /* 0x000fea0003800000 */
.L_x_121:
[----:B------:R-:W-:Y:S05]  /*6c30*/  BRA `(.L_x_123) ;  /* 0xfffffff800cc7947 */ /* 0x000fea000383ffff */
.L_x_113:
[----:B0-----:R0:W1:Y:S02]  /*6c40*/  SYNCS.PHASECHK.TRANS64.TRYWAIT P0, [R7+URZ], R4 ;  /* 0x00000004070075a7 */ /* 0x001064000800017f */
[----:B-1----:R-:W-:Y:S05]  /*6c50*/  @!P0 NANOSLEEP.SYNCS 0x989680 ;  /* 0x009896800000895d */ /* 0x002fea0003900000 */
[----:B------:R-:W1:Y:S02]  /*6c60*/  @!P0 SYNCS.PHASECHK.TRANS64 P0, [R7+URZ], R4 ;  /* 0x00000004070085a7 */ /* 0x000e64000800007f */
[----:B-1----:R-:W-:Y:S05]  /*6c70*/  @!P0 BRA `(.L_x_113) ;  /* 0xfffffffc00f08947 */ /* 0x002fea000383ffff */
[----:B------:R-:W-:Y:S05]  /*6c80*/  BRA `(.L_x_124) ;  /* 0xfffffffc000c7947 */ /* 0x000fea000383ffff */
.L_x_114:
[----:B0-----:R0:W1:Y:S02]  /*6c90*/  SYNCS.PHASECHK.TRANS64.TRYWAIT P0, [R6+URZ], R3 ;  /* 0x00000003060075a7 */ /* 0x001064000800017f */
[----:B-1----:R-:W-:Y:S05]  /*6ca0*/  @!P0 NANOSLEEP.SYNCS 0x989680 ;  /* 0x009896800000895d */ /* 0x002fea0003900000 */
[----:B------:R-:W1:Y:S02]  /*6cb0*/  @!P0 SYNCS.PHASECHK.TRANS64 P0, [R6+URZ], R3 ;  /* 0x00000003060085a7 */ /* 0x000e64000800007f */
[----:B-1----:R-:W-:Y:S05]  /*6cc0*/  @!P0 BRA `(.L_x_114) ;  /* 0xfffffffc00f08947 */ /* 0x002fea000383ffff */
[----:B------:R-:W-:Y:S05]  /*6cd0*/  BRA `(.L_x_125) ;  /* 0xfffffffc001c7947 */ /* 0x000fea000383ffff */
.L_x_115:
[----:B-1----:R1:W2:Y:S02]  /*6ce0*/  SYNCS.PHASECHK.TRANS64.TRYWAIT P0, [R7+URZ], R4 ;  /* 0x00000004070075a7 */ /* 0x0022a4000800017f */
[----:B--2---:R-:W-:Y:S05]  /*6cf0*/  @!P0 NANOSLEEP.SYNCS 0x989680 ;  /* 0x009896800000895d */ /* 0x004fea0003900000 */
[----:B------:R-:W2:Y:S02]  /*6d00*/  @!P0 SYNCS.PHASECHK.TRANS64 P0, [R7+URZ], R4 ;  /* 0x00000004070085a7 */ /* 0x000ea4000800007f */
[----:B--2---:R-:W-:Y:S05]  /*6d10*/  @!P0 BRA `(.L_x_115) ;  /* 0xfffffffc00f08947 */ /* 0x004fea000383ffff */
[----:B------:R-:W-:Y:S05]  /*6d20*/  BRA `(.L_x_126) ;  /* 0xfffffffc00247947 */ /* 0x000fea000383ffff */
.L_x_127:
[----:B------:R-:W-:-:S00]  /*6d30*/  BRA `(.L_x_127) ;  /* 0xfffffffc00fc7947 */ /* 0x000fc0000383ffff */
[----:B------:R-:W-:-:S00]  /*6d40*/  NOP ;  /* 0x0000000000007918 */ /* 0x000fc00000000000 */
        /* <DEDUP_REMOVED lines=11> */
.L_x_128:


//--------------------- .nv.global.init           --------------------------
	.section	.nv.global.init,"aw",@progbits
.nv.global.init:
	.type		$str$22,@object
	.size		$str$22,($str$23 - $str$22)
$str$22:
        /*0000*/ 	.byte	0x6b, 0x5f, 0x74, 0x69, 0x6c, 0x65, 0x5f, 0x63, 0x6f, 0x75, 0x6e, 0x74, 0x20, 0x3e, 0x3d, 0x20
        /*0010*/ 	.byte	0x31, 0x00
	.type		$str$23,@object
	.size		$str$23,(__unnamed_1 - $str$23)
$str$23:
        /*0012*/ 	.byte	0x2f, 0x74, 0x6d, 0x70, 0x2f, 0x63, 0x75, 0x74, 0x6c, 0x61, 0x73, 0x73, 0x5f, 0x73, 0x77, 0x65
        /*0022*/ 	.byte	0x65, 0x70, 0x5f, 0x73, 0x72, 0x63, 0x2f, 0x69, 0x6e, 0x63, 0x6c, 0x75, 0x64, 0x65, 0x2f, 0x63
        /*0032*/ 	.byte	0x75, 0x74, 0x6c, 0x61, 0x73, 0x73, 0x2f, 0x67, 0x65, 0x6d, 0x6d, 0x2f, 0x63, 0x6f, 0x6c, 0x6c
        /*0042*/ 	.byte	0x65, 0x63, 0x74, 0x69, 0x76, 0x65, 0x2f, 0x73, 0x6d, 0x39, 0x30, 0x5f, 0x6d, 0x6d, 0x61, 0x5f
        /*0052*/ 	.byte	0x74, 0x6d, 0x61, 0x5f, 0x67, 0x6d, 0x6d, 0x61, 0x5f, 0x73, 0x73, 0x5f, 0x77, 0x61, 0x72, 0x70
        /*0062*/ 	.byte	0x73, 0x70, 0x65, 0x63, 0x69, 0x61, 0x6c, 0x69, 0x7a, 0x65, 0x64, 0x2e, 0x68, 0x70, 0x70, 0x00
	.type		__unnamed_1,@object
	.size		__unnamed_1,(.L_0 - __unnamed_1)
__unnamed_1:
        /*0072*/ 	.byte	0x76, 0x6f, 0x69, 0x64, 0x20, 0x63, 0x75, 0x74, 0x6c, 0x61, 0x73, 0x73, 0x3a, 0x3a, 0x67, 0x65
        /* <DEDUP_REMOVED lines=180> */
        /*0bc2*/ 	.byte	0x74, 0x79, 0x5d, 0x00
.L_0:


//--------------------- .nv.shared._ZN7cutlass13device_kernelINS_4gemm6kernel13GemmUniversalIN4cute5tupleIJiiiiEEENS1_10collective13CollectiveMmaINS1_34MainloopSm90TmaGmmaWarpSpecializedILi4ENS5_IJNS4_1CILi1EEESB_SB_EEENS1_35KernelTmaWarpSpecializedCooperativeEEENS5_IJNSA_ILi192EEENSA_ILi32EEENSA_ILi128EEEEEENS_10bfloat16_tENS5_IJlSB_lEEESJ_SK_NS4_8TiledMMAINS4_8MMA_AtomIJNS4_4SM904GMMA27MMA_64x32x16_F32BF16BF16_SSILNSO_5MajorE0ELSQ_0ELNSO_7ScaleInE1ELSR_1EEEEEENS4_6LayoutINS5_IJNSA_ILi2EEESB_SB_EEENS5_IJSB_NSA_ILi0EEESX_EEEEENS5_IJNS4_10UnderscoreES10_S10_EEEEENS4_13SM90_TMA_LOADENS4_14ComposedLayoutINS4_7SwizzleILi3ELi4ELi3EEENS4_18smem_ptr_flag_bitsILi16EEENSU_INS5_IJNSA_ILi8EEENSA_ILi64EEEEEENS5_IJS1A_SB_EEEEEEEvNS4_8identityES13_S1E_vS1F_EENS_8epilogue10collective6detail29Sm90TmaWarpSpecializedAdapterINS1I_15DefaultEpilogueISJ_SK_SK_NS1H_6thread17LinearCombinationISJ_Li1EffLNS1M_9ScaleType4KindE0ELNS_15FloatRoundStyleE2ESJ_EENS1_15EpilogueDefaultEEEEEvvEEEEvNT_6ParamsE --------------------------
	.section	.nv.shared._ZN7cutlass13device_kernelINS_4gemm6kernel13GemmUniversalIN4cute5tupleIJiiiiEEENS1_10collective13CollectiveMmaINS1_34MainloopSm90TmaGmmaWarpSpecializedILi4ENS5_IJNS4_1CILi1EEESB_SB_EEENS1_35KernelTmaWarpSpecializedCooperativeEEENS5_IJNSA_ILi192EEENSA_ILi32EEENSA_ILi128EEEEEENS_10bfloat16_tENS5_IJlSB_lEEESJ_SK_NS4_8TiledMMAINS4_8MMA_AtomIJNS4_4SM904GMMA27MMA_64x32x16_F32BF16BF16_SSILNSO_5MajorE0ELSQ_0ELNSO_7ScaleInE1ELSR_1EEEEEENS4_6LayoutINS5_IJNSA_ILi2EEESB_SB_EEENS5_IJSB_NSA_ILi0EEESX_EEEEENS5_IJNS4_10UnderscoreES10_S10_EEEEENS4_13SM90_TMA_LOADENS4_14ComposedLayoutINS4_7SwizzleILi3ELi4ELi3EEENS4_18smem_ptr_flag_bitsILi16EEENSU_INS5_IJNSA_ILi8EEENSA_ILi64EEEEEENS5_IJS1A_SB_EEEEEEEvNS4_8identityES13_S1E_vS1F_EENS_8epilogue10collective6detail29Sm90TmaWarpSpecializedAdapterINS1I_15DefaultEpilogueISJ_SK_SK_NS1H_6thread17LinearCombinationISJ_Li1EffLNS1M_9ScaleType4KindE0ELNS_15FloatRoundStyleE2ESJ_EENS1_15EpilogueDefaultEEEEEvvEEEEvNT_6ParamsE,"aw",@nobits
	.sectionflags	@""
	.align	16
	.zero		1024


//--------------------- .nv.shared.reserved.0     --------------------------
	.section	.nv.shared.reserved.0,"aw",@nobits
	.weak		__nv_reservedSMEM_offset_0_alias
	.size		__nv_reservedSMEM_offset_0_alias, 0, 0
	.other		__nv_reservedSMEM_offset_0_alias,@"STO_CUDA_RESERVED_SHARED STV_DEFAULT"
__nv_reservedSMEM_offset_0_alias:
	.zero		0


//--------------------- .nv.global                --------------------------
	.section	.nv.global,"aw",@nobits
.nv.global:
	.type		_ZN40_INTERNAL_a88dc897_4_k_cu_866f2e8b_107564cute1_E,@object
	.size		_ZN40_INTERNAL_a88dc897_4_k_cu_866f2e8b_107564cute1_E,(_ZN40_INTERNAL_a88dc897_4_k_cu_866f2e8b_107564cuda3std3__45__cpo6cbeginE - _ZN40_INTERNAL_a88dc897_4_k_cu_866f2e8b_107564cute1_E)
_ZN40_INTERNAL_a88dc897_4_k_cu_866f2e8b_107564cute1_E:
	.zero		1
	.type		_ZN40_INTERNAL_a88dc897_4_k_cu_866f2e8b_107564cuda3std3__45__cpo6cbeginE,@object
	.size		_ZN40_INTERNAL_a88dc897_4_k_cu_866f2e8b_107564cuda3std3__45__cpo6cbeginE,(_ZN40_INTERNAL_a88dc897_4_k_cu_866f2e8b_107564cuda3std3__48in_placeE - _ZN40_INTERNAL_a88dc897_4_k_cu_866f2e8b_107564cuda3std3__45__cpo6cbeginE)
_ZN40_INTERNAL_a88dc897_4_k_cu_866f2e8b_107564cuda3std3__45__cpo6cbeginE:
	.zero		1
	.type		_ZN40_INTERNAL_a88dc897_4_k_cu_866f2e8b_107564cuda3std3__48in_placeE,@object
	.size		_ZN40_INTERNAL_a88dc897_4_k_cu_866f2e8b_107564cuda3std3__48in_placeE,(_ZN40_INTERNAL_a88dc897_4_k_cu_866f2e8b_107564cuda3std6ranges3__45__cpo9iter_moveE - _ZN40_INTERNAL_a88dc897_4_k_cu_866f2e8b_107564cuda3std3__48in_placeE)
_ZN40_INTERNAL_a88dc897_4_k_cu_866f2e8b_107564cuda3std3__48in_placeE:
	.zero		1
	.type		_ZN40_INTERNAL_a88dc897_4_k_cu_866f2e8b_107564cuda3std6ranges3__45__cpo9iter_moveE,@object
	.size		_ZN40_INTERNAL_a88dc897_4_k_cu_866f2e8b_107564cuda3std6ranges3__45__cpo9iter_moveE,(_ZN40_INTERNAL_a88dc897_4_k_cu_866f2e8b_107564cuda3std3__45__cpo5beginE - _ZN40_INTERNAL_a88dc897_4_k_cu_866f2e8b_107564cuda3std6ranges3__45__cpo9iter_moveE)
_ZN40_INTERNAL_a88dc897_4_k_cu_866f2e8b_107564cuda3std6ranges3__45__cpo9iter_moveE:
	.zero		1
	.type		_ZN40_INTERNAL_a88dc897_4_k_cu_866f2e8b_107564cuda3std3__45__cpo5beginE,@object
	.size		_ZN40_INTERNAL_a88dc897_4_k_cu_866f2e8b_107564cuda3std3__45__cpo5beginE,(_ZN40_INTERNAL_a88dc897_4_k_cu_866f2e8b_107564cuda3std3__442_GLOBAL__N__a88dc897_4_k_cu_866f2e8b_107566ignoreE - _ZN40_INTERNAL_a88dc897_4_k_cu_866f2e8b_107564cuda3std3__45__cpo5beginE)
_ZN40_INTERNAL_a88dc897_4_k_cu_866f2e8b_107564cuda3std3__45__cpo5beginE:
	.zero		1
	.type		_ZN40_INTERNAL_a88dc897_4_k_cu_866f2e8b_107564cuda3std3__442_GLOBAL__N__a88dc897_4_k_cu_866f2e8b_107566ignoreE,@object
	.size		_ZN40_INTERNAL_a88dc897_4_k_cu_866f2e8b_107564cuda3std3__442_GLOBAL__N__a88dc897_4_k_cu_866f2e8b_107566ignoreE,(_ZN40_INTERNAL_a88dc897_4_k_cu_866f2e8b_107564cute7productE - _ZN40_INTERNAL_a88dc897_4_k_cu_866f2e8b_107564cuda3std3__442_GLOBAL__N__a88dc897_4_k_cu_866f2e8b_107566ignoreE)
_ZN40_INTERNAL_a88dc897_4_k_cu_866f2e8b_107564cuda3std3__442_GLOBAL__N__a88dc897_4_k_cu_866f2e8b_107566ignoreE:
	.zero		1
	.type		_ZN40_INTERNAL_a88dc897_4_k_cu_866f2e8b_107564cute7productE,@object
	.size		_ZN40_INTERNAL_a88dc897_4_k_cu_866f2e8b_107564cute7productE,(_ZN40_INTERNAL_a88dc897_4_k_cu_866f2e8b_107564cuda3std3__45__cpo3endE - _ZN40_INTERNAL_a88dc897_4_k_cu_866f2e8b_107564cute7productE)
_ZN40_INTERNAL_a88dc897_4_k_cu_866f2e8b_107564cute7productE:
	.zero		1
	.type		_ZN40_INTERNAL_a88dc897_4_k_cu_866f2e8b_107564cuda3std3__45__cpo3endE,@object
	.size		_ZN40_INTERNAL_a88dc897_4_k_cu_866f2e8b_107564cuda3std3__45__cpo3endE,(_ZN40_INTERNAL_a88dc897_4_k_cu_866f2e8b_107564cuda3std3__419piecewise_constructE - _ZN40_INTERNAL_a88dc897_4_k_cu_866f2e8b_107564cuda3std3__45__cpo3endE)
_ZN40_INTERNAL_a88dc897_4_k_cu_866f2e8b_107564cuda3std3__45__cpo3endE:
	.zero		1
	.type		_ZN40_INTERNAL_a88dc897_4_k_cu_866f2e8b_107564cuda3std3__419piecewise_constructE,@object
	.size		_ZN40_INTERNAL_a88dc897_4_k_cu_866f2e8b_107564cuda3std3__419piecewise_constructE,(_ZN40_INTERNAL_a88dc897_4_k_cu_866f2e8b_107564cuda3std3__45__cpo4cendE - _ZN40_INTERNAL_a88dc897_4_k_cu_866f2e8b_107564cuda3std3__419piecewise_constructE)
_ZN40_INTERNAL_a88dc897_4_k_cu_866f2e8b_107564cuda3std3__419piecewise_constructE:
	.zero		1
	.type		_ZN40_INTERNAL_a88dc897_4_k_cu_866f2e8b_107564cuda3std3__45__cpo4cendE,@object
	.size		_ZN40_INTERNAL_a88dc897_4_k_cu_866f2e8b_107564cuda3std3__45__cpo4cendE,(_ZN40_INTERNAL_a88dc897_4_k_cu_866f2e8b_107564cuda3std6ranges3__45__cpo4swapE - _ZN40_INTERNAL_a88dc897_4_k_cu_866f2e8b_107564cuda3std3__45__cpo4cendE)
_ZN40_INTERNAL_a88dc897_4_k_cu_866f2e8b_107564cuda3std3__45__cpo4cendE:
	.zero		1
	.type		_ZN40_INTERNAL_a88dc897_4_k_cu_866f2e8b_107564cuda3std6ranges3__45__cpo4swapE,@object
	.size		_ZN40_INTERNAL_a88dc897_4_k_cu_866f2e8b_107564cuda3std6ranges3__45__cpo4swapE,(.L_8 - _ZN40_INTERNAL_a88dc897_4_k_cu_866f2e8b_107564cuda3std6ranges3__45__cpo4swapE)
_ZN40_INTERNAL_a88dc897_4_k_cu_866f2e8b_107564cuda3std6ranges3__45__cpo4swapE:
	.zero		1
.L_8:


//--------------------- .nv.constant0._ZN7cutlass13device_kernelINS_4gemm6kernel13GemmUniversalIN4cute5tupleIJiiiiEEENS1_10collective13CollectiveMmaINS1_34MainloopSm90TmaGmmaWarpSpecializedILi4ENS5_IJNS4_1CILi1EEESB_SB_EEENS1_35KernelTmaWarpSpecializedCooperativeEEENS5_IJNSA_ILi192EEENSA_ILi32EEENSA_ILi128EEEEEENS_10bfloat16_tENS5_IJlSB_lEEESJ_SK_NS4_8TiledMMAINS4_8MMA_AtomIJNS4_4SM904GMMA27MMA_64x32x16_F32BF16BF16_SSILNSO_5MajorE0ELSQ_0ELNSO_7ScaleInE1ELSR_1EEEEEENS4_6LayoutINS5_IJNSA_ILi2EEESB_SB_EEENS5_IJSB_NSA_ILi0EEESX_EEEEENS5_IJNS4_10UnderscoreES10_S10_EEEEENS4_13SM90_TMA_LOADENS4_14ComposedLayoutINS4_7SwizzleILi3ELi4ELi3EEENS4_18smem_ptr_flag_bitsILi16EEENSU_INS5_IJNSA_ILi8EEENSA_ILi64EEEEEENS5_IJS1A_SB_EEEEEEEvNS4_8identityES13_S1E_vS1F_EENS_8epilogue10collective6detail29Sm90TmaWarpSpecializedAdapterINS1I_15DefaultEpilogueISJ_SK_SK_NS1H_6thread17LinearCombinationISJ_Li1EffLNS1M_9ScaleType4KindE0ELNS_15FloatRoundStyleE2ESJ_EENS1_15EpilogueDefaultEEEEEvvEEEEvNT_6ParamsE --------------------------
	.section	.nv.constant0._ZN7cutlass13device_kernelINS_4gemm6kernel13GemmUniversalIN4cute5tupleIJiiiiEEENS1_10collective13CollectiveMmaINS1_34MainloopSm90TmaGmmaWarpSpecializedILi4ENS5_IJNS4_1CILi1EEESB_SB_EEENS1_35KernelTmaWarpSpecializedCooperativeEEENS5_IJNSA_ILi192EEENSA_ILi32EEENSA_ILi128EEEEEENS_10bfloat16_tENS5_IJlSB_lEEESJ_SK_NS4_8TiledMMAINS4_8MMA_AtomIJNS4_4SM904GMMA27MMA_64x32x16_F32BF16BF16_SSILNSO_5MajorE0ELSQ_0ELNSO_7ScaleInE1ELSR_1EEEEEENS4_6LayoutINS5_IJNSA_ILi2EEESB_SB_EEENS5_IJSB_NSA_ILi0EEESX_EEEEENS5_IJNS4_10UnderscoreES10_S10_EEEEENS4_13SM90_TMA_LOADENS4_14ComposedLayoutINS4_7SwizzleILi3ELi4ELi3EEENS4_18smem_ptr_flag_bitsILi16EEENSU_INS5_IJNSA_ILi8EEENSA_ILi64EEEEEENS5_IJS1A_SB_EEEEEEEvNS4_8identityES13_S1E_vS1F_EENS_8epilogue10collective6detail29Sm90TmaWarpSpecializedAdapterINS1I_15DefaultEpilogueISJ_SK_SK_NS1H_6thread17LinearCombinationISJ_Li1EffLNS1M_9ScaleType4KindE0ELNS_15FloatRoundStyleE2ESJ_EENS1_15EpilogueDefaultEEEEEvvEEEEvNT_6ParamsE,"a",@progbits
	.sectionflags	@""
	.align	4
.nv.constant0._ZN7cutlass13device_kernelINS_4gemm6kernel13GemmUniversalIN4cute5tupleIJiiiiEEENS1_10collective13CollectiveMmaINS1_34MainloopSm90TmaGmmaWarpSpecializedILi4ENS5_IJNS4_1CILi1EEESB_SB_EEENS1_35KernelTmaWarpSpecializedCooperativeEEENS5_IJNSA_ILi192EEENSA_ILi32EEENSA_ILi128EEEEEENS_10bfloat16_tENS5_IJlSB_lEEESJ_SK_NS4_8TiledMMAINS4_8MMA_AtomIJNS4_4SM904GMMA27MMA_64x32x16_F32BF16BF16_SSILNSO_5MajorE0ELSQ_0ELNSO_7ScaleInE1ELSR_1EEEEEENS4_6LayoutINS5_IJNSA_ILi2EEESB_SB_EEENS5_IJSB_NSA_ILi0EEESX_EEEEENS5_IJNS4_10UnderscoreES10_S10_EEEEENS4_13SM90_TMA_LOADENS4_14ComposedLayoutINS4_7SwizzleILi3ELi4ELi3EEENS4_18smem_ptr_flag_bitsILi16EEENSU_INS5_IJNSA_ILi8EEENSA_ILi64EEEEEENS5_IJS1A_SB_EEEEEEEvNS4_8identityES13_S1E_vS1F_EENS_8epilogue10collective6detail29Sm90TmaWarpSpecializedAdapterINS1I_15DefaultEpilogueISJ_SK_SK_NS1H_6thread17LinearCombinationISJ_Li1EffLNS1M_9ScaleType4KindE0ELNS_15FloatRoundStyleE2ESJ_EENS1_15EpilogueDefaultEEEEEvvEEEEvNT_6ParamsE:
	.zero		1664


//--------------------- SYMBOLS --------------------------

	.type		.nv.reservedSmem.offset0,@object
	.size		.nv.reservedSmem.offset0,0x4
	.type		__assertfail,@function
